//
// Generated by NVIDIA NVVM Compiler
//
// Compiler Build ID: CL-36424714
// Cuda compilation tools, release 13.0, V13.0.88
// Based on NVVM 20.0.0
//

.version 9.0
.target sm_100
.address_size 64

	// .globl	vector_abs

.visible .entry vector_abs(
	.param .u32 vector_abs_param_0,
	.param .u64 .ptr .align 1 vector_abs_param_1,
	.param .u32 vector_abs_param_2,
	.param .u32 vector_abs_param_3,
	.param .u64 .ptr .align 1 vector_abs_param_4,
	.param .u32 vector_abs_param_5,
	.param .u32 vector_abs_param_6
)
{
	.reg .pred 	%p<2>;
	.reg .b32 	%r<12>;
	.reg .b32 	%f<3>;
	.reg .b64 	%rd<9>;

	ld.param.u32 	%r6, [vector_abs_param_0];
	ld.param.u64 	%rd1, [vector_abs_param_1];
	ld.param.u32 	%r2, [vector_abs_param_2];
	ld.param.u32 	%r3, [vector_abs_param_3];
	ld.param.u64 	%rd2, [vector_abs_param_4];
	ld.param.u32 	%r4, [vector_abs_param_5];
	ld.param.u32 	%r5, [vector_abs_param_6];
	mov.u32 	%r7, %ctaid.x;
	mov.u32 	%r8, %ntid.x;
	mov.u32 	%r9, %tid.x;
	mad.lo.s32 	%r1, %r7, %r8, %r9;
	setp.ge.s32 	%p1, %r1, %r6;
	@%p1 bra 	$L__BB0_2;
	cvta.to.global.u64 	%rd3, %rd1;
	cvta.to.global.u64 	%rd4, %rd2;
	mad.lo.s32 	%r10, %r3, %r1, %r2;
	mul.wide.s32 	%rd5, %r10, 4;
	add.s64 	%rd6, %rd3, %rd5;
	ld.global.f32 	%f1, [%rd6];
	abs.f32 	%f2, %f1;
	mad.lo.s32 	%r11, %r5, %r1, %r4;
	mul.wide.s32 	%rd7, %r11, 4;
	add.s64 	%rd8, %rd4, %rd7;
	st.global.f32 	[%rd8], %f2;
$L__BB0_2:
	ret;

}
	// .globl	vector_lmax
.visible .entry vector_lmax(
	.param .u32 vector_lmax_param_0,
	.param .u64 .ptr .align 1 vector_lmax_param_1,
	.param .u32 vector_lmax_param_2,
	.param .u32 vector_lmax_param_3,
	.param .u64 .ptr .align 1 vector_lmax_param_4,
	.param .u32 vector_lmax_param_5,
	.param .u32 vector_lmax_param_6,
	.param .u64 .ptr .align 1 vector_lmax_param_7,
	.param .u32 vector_lmax_param_8,
	.param .u32 vector_lmax_param_9
)
{
	.reg .pred 	%p<2>;
	.reg .b32 	%r<15>;
	.reg .b32 	%f<4>;
	.reg .b64 	%rd<13>;

	ld.param.u32 	%r8, [vector_lmax_param_0];
	ld.param.u64 	%rd1, [vector_lmax_param_1];
	ld.param.u32 	%r2, [vector_lmax_param_2];
	ld.param.u32 	%r3, [vector_lmax_param_3];
	ld.param.u64 	%rd2, [vector_lmax_param_4];
	ld.param.u32 	%r4, [vector_lmax_param_5];
	ld.param.u32 	%r5, [vector_lmax_param_6];
	ld.param.u64 	%rd3, [vector_lmax_param_7];
	ld.param.u32 	%r6, [vector_lmax_param_8];
	ld.param.u32 	%r7, [vector_lmax_param_9];
	mov.u32 	%r9, %ctaid.x;
	mov.u32 	%r10, %ntid.x;
	mov.u32 	%r11, %tid.x;
	mad.lo.s32 	%r1, %r9, %r10, %r11;
	setp.ge.s32 	%p1, %r1, %r8;
	@%p1 bra 	$L__BB1_2;
	cvta.to.global.u64 	%rd4, %rd1;
	cvta.to.global.u64 	%rd5, %rd2;
	cvta.to.global.u64 	%rd6, %rd3;
	mad.lo.s32 	%r12, %r3, %r1, %r2;
	mul.wide.s32 	%rd7, %r12, 4;
	add.s64 	%rd8, %rd4, %rd7;
	ld.global.f32 	%f1, [%rd8];
	mad.lo.s32 	%r13, %r5, %r1, %r4;
	mul.wide.s32 	%rd9, %r13, 4;
	add.s64 	%rd10, %rd5, %rd9;
	ld.global.f32 	%f2, [%rd10];
	max.f32 	%f3, %f1, %f2;
	mad.lo.s32 	%r14, %r7, %r1, %r6;
	mul.wide.s32 	%rd11, %r14, 4;
	add.s64 	%rd12, %rd6, %rd11;
	st.global.f32 	[%rd12], %f3;
$L__BB1_2:
	ret;

}
	// .globl	vector_lmin
.visible .entry vector_lmin(
	.param .u32 vector_lmin_param_0,
	.param .u64 .ptr .align 1 vector_lmin_param_1,
	.param .u32 vector_lmin_param_2,
	.param .u32 vector_lmin_param_3,
	.param .u64 .ptr .align 1 vector_lmin_param_4,
	.param .u32 vector_lmin_param_5,
	.param .u32 vector_lmin_param_6,
	.param .u64 .ptr .align 1 vector_lmin_param_7,
	.param .u32 vector_lmin_param_8,
	.param .u32 vector_lmin_param_9
)
{
	.reg .pred 	%p<2>;
	.reg .b32 	%r<15>;
	.reg .b32 	%f<4>;
	.reg .b64 	%rd<13>;

	ld.param.u32 	%r8, [vector_lmin_param_0];
	ld.param.u64 	%rd1, [vector_lmin_param_1];
	ld.param.u32 	%r2, [vector_lmin_param_2];
	ld.param.u32 	%r3, [vector_lmin_param_3];
	ld.param.u64 	%rd2, [vector_lmin_param_4];
	ld.param.u32 	%r4, [vector_lmin_param_5];
	ld.param.u32 	%r5, [vector_lmin_param_6];
	ld.param.u64 	%rd3, [vector_lmin_param_7];
	ld.param.u32 	%r6, [vector_lmin_param_8];
	ld.param.u32 	%r7, [vector_lmin_param_9];
	mov.u32 	%r9, %ctaid.x;
	mov.u32 	%r10, %ntid.x;
	mov.u32 	%r11, %tid.x;
	mad.lo.s32 	%r1, %r9, %r10, %r11;
	setp.ge.s32 	%p1, %r1, %r8;
	@%p1 bra 	$L__BB2_2;
	cvta.to.global.u64 	%rd4, %rd1;
	cvta.to.global.u64 	%rd5, %rd2;
	cvta.to.global.u64 	%rd6, %rd3;
	mad.lo.s32 	%r12, %r3, %r1, %r2;
	mul.wide.s32 	%rd7, %r12, 4;
	add.s64 	%rd8, %rd4, %rd7;
	ld.global.f32 	%f1, [%rd8];
	mad.lo.s32 	%r13, %r5, %r1, %r4;
	mul.wide.s32 	%rd9, %r13, 4;
	add.s64 	%rd10, %rd5, %rd9;
	ld.global.f32 	%f2, [%rd10];
	min.f32 	%f3, %f1, %f2;
	mad.lo.s32 	%r14, %r7, %r1, %r6;
	mul.wide.s32 	%rd11, %r14, 4;
	add.s64 	%rd12, %rd6, %rd11;
	st.global.f32 	[%rd12], %f3;
$L__BB2_2:
	ret;

}
	// .globl	vector_ramp
.visible .entry vector_ramp(
	.param .u32 vector_ramp_param_0,
	.param .u64 .ptr .align 1 vector_ramp_param_1,
	.param .u32 vector_ramp_param_2,
	.param .u32 vector_ramp_param_3,
	.param .u64 .ptr .align 1 vector_ramp_param_4,
	.param .u32 vector_ramp_param_5,
	.param .u32 vector_ramp_param_6
)
{
	.reg .pred 	%p<2>;
	.reg .b32 	%r<12>;
	.reg .b32 	%f<3>;
	.reg .b64 	%rd<9>;

	ld.param.u32 	%r6, [vector_ramp_param_0];
	ld.param.u64 	%rd1, [vector_ramp_param_1];
	ld.param.u32 	%r2, [vector_ramp_param_2];
	ld.param.u32 	%r3, [vector_ramp_param_3];
	ld.param.u64 	%rd2, [vector_ramp_param_4];
	ld.param.u32 	%r4, [vector_ramp_param_5];
	ld.param.u32 	%r5, [vector_ramp_param_6];
	mov.u32 	%r7, %ctaid.x;
	mov.u32 	%r8, %ntid.x;
	mov.u32 	%r9, %tid.x;
	mad.lo.s32 	%r1, %r7, %r8, %r9;
	setp.ge.s32 	%p1, %r1, %r6;
	@%p1 bra 	$L__BB3_2;
	cvta.to.global.u64 	%rd3, %rd1;
	cvta.to.global.u64 	%rd4, %rd2;
	mad.lo.s32 	%r10, %r3, %r1, %r2;
	mul.wide.s32 	%rd5, %r10, 4;
	add.s64 	%rd6, %rd3, %rd5;
	ld.global.f32 	%f1, [%rd6];
	max.f32 	%f2, %f1, 0f00000000;
	mad.lo.s32 	%r11, %r5, %r1, %r4;
	mul.wide.s32 	%rd7, %r11, 4;
	add.s64 	%rd8, %rd4, %rd7;
	st.global.f32 	[%rd8], %f2;
$L__BB3_2:
	ret;

}
	// .globl	ge_abs
.visible .entry ge_abs(
	.param .u32 ge_abs_param_0,
	.param .u32 ge_abs_param_1,
	.param .u64 .ptr .align 1 ge_abs_param_2,
	.param .u32 ge_abs_param_3,
	.param .u32 ge_abs_param_4,
	.param .u64 .ptr .align 1 ge_abs_param_5,
	.param .u32 ge_abs_param_6,
	.param .u32 ge_abs_param_7
)
{
	.reg .pred 	%p<4>;
	.reg .b32 	%r<21>;
	.reg .b32 	%f<3>;
	.reg .b64 	%rd<9>;

	ld.param.u32 	%r7, [ge_abs_param_0];
	ld.param.u32 	%r8, [ge_abs_param_1];
	ld.param.u64 	%rd1, [ge_abs_param_2];
	ld.param.u32 	%r3, [ge_abs_param_3];
	ld.param.u32 	%r4, [ge_abs_param_4];
	ld.param.u64 	%rd2, [ge_abs_param_5];
	ld.param.u32 	%r5, [ge_abs_param_6];
	ld.param.u32 	%r6, [ge_abs_param_7];
	mov.u32 	%r10, %ctaid.x;
	mov.u32 	%r11, %ntid.x;
	mov.u32 	%r12, %tid.x;
	mad.lo.s32 	%r1, %r10, %r11, %r12;
	mov.u32 	%r13, %ctaid.y;
	mov.u32 	%r14, %ntid.y;
	mov.u32 	%r15, %tid.y;
	mad.lo.s32 	%r16, %r13, %r14, %r15;
	setp.ge.s32 	%p1, %r1, %r7;
	setp.ge.s32 	%p2, %r16, %r8;
	or.pred  	%p3, %p1, %p2;
	@%p3 bra 	$L__BB4_2;
	cvta.to.global.u64 	%rd3, %rd1;
	cvta.to.global.u64 	%rd4, %rd2;
	add.s32 	%r17, %r3, %r1;
	mad.lo.s32 	%r18, %r4, %r16, %r17;
	mul.wide.s32 	%rd5, %r18, 4;
	add.s64 	%rd6, %rd3, %rd5;
	ld.global.f32 	%f1, [%rd6];
	abs.f32 	%f2, %f1;
	add.s32 	%r19, %r5, %r1;
	mad.lo.s32 	%r20, %r6, %r16, %r19;
	mul.wide.s32 	%rd7, %r20, 4;
	add.s64 	%rd8, %rd4, %rd7;
	st.global.f32 	[%rd8], %f2;
$L__BB4_2:
	ret;

}
	// .globl	ge_linear_frac
.visible .entry ge_linear_frac(
	.param .u32 ge_linear_frac_param_0,
	.param .u32 ge_linear_frac_param_1,
	.param .u64 .ptr .align 1 ge_linear_frac_param_2,
	.param .u32 ge_linear_frac_param_3,
	.param .u32 ge_linear_frac_param_4,
	.param .u64 .ptr .align 1 ge_linear_frac_param_5,
	.param .u32 ge_linear_frac_param_6,
	.param .u32 ge_linear_frac_param_7,
	.param .f32 ge_linear_frac_param_8,
	.param .f32 ge_linear_frac_param_9,
	.param .f32 ge_linear_frac_param_10,
	.param .f32 ge_linear_frac_param_11,
	.param .u64 .ptr .align 1 ge_linear_frac_param_12,
	.param .u32 ge_linear_frac_param_13,
	.param .u32 ge_linear_frac_param_14
)
{
	.reg .pred 	%p<4>;
	.reg .b32 	%r<25>;
	.reg .b32 	%f<10>;
	.reg .b64 	%rd<13>;

	ld.param.u32 	%r9, [ge_linear_frac_param_0];
	ld.param.u32 	%r10, [ge_linear_frac_param_1];
	ld.param.u64 	%rd1, [ge_linear_frac_param_2];
	ld.param.u32 	%r3, [ge_linear_frac_param_3];
	ld.param.u32 	%r4, [ge_linear_frac_param_4];
	ld.param.u64 	%rd2, [ge_linear_frac_param_5];
	ld.param.u32 	%r5, [ge_linear_frac_param_6];
	ld.param.u32 	%r6, [ge_linear_frac_param_7];
	ld.param.f32 	%f1, [ge_linear_frac_param_8];
	ld.param.f32 	%f2, [ge_linear_frac_param_9];
	ld.param.f32 	%f3, [ge_linear_frac_param_10];
	ld.param.f32 	%f4, [ge_linear_frac_param_11];
	ld.param.u64 	%rd3, [ge_linear_frac_param_12];
	ld.param.u32 	%r7, [ge_linear_frac_param_13];
	ld.param.u32 	%r8, [ge_linear_frac_param_14];
	mov.u32 	%r12, %ctaid.x;
	mov.u32 	%r13, %ntid.x;
	mov.u32 	%r14, %tid.x;
	mad.lo.s32 	%r1, %r12, %r13, %r14;
	mov.u32 	%r15, %ctaid.y;
	mov.u32 	%r16, %ntid.y;
	mov.u32 	%r17, %tid.y;
	mad.lo.s32 	%r18, %r15, %r16, %r17;
	setp.ge.s32 	%p1, %r1, %r9;
	setp.ge.s32 	%p2, %r18, %r10;
	or.pred  	%p3, %p1, %p2;
	@%p3 bra 	$L__BB5_2;
	cvta.to.global.u64 	%rd4, %rd1;
	cvta.to.global.u64 	%rd5, %rd2;
	cvta.to.global.u64 	%rd6, %rd3;
	add.s32 	%r19, %r3, %r1;
	mad.lo.s32 	%r20, %r4, %r18, %r19;
	mul.wide.s32 	%rd7, %r20, 4;
	add.s64 	%rd8, %rd4, %rd7;
	ld.global.f32 	%f5, [%rd8];
	fma.rn.f32 	%f6, %f1, %f5, %f2;
	add.s32 	%r21, %r5, %r1;
	mad.lo.s32 	%r22, %r6, %r18, %r21;
	mul.wide.s32 	%rd9, %r22, 4;
	add.s64 	%rd10, %rd5, %rd9;
	ld.global.f32 	%f7, [%rd10];
	fma.rn.f32 	%f8, %f3, %f7, %f4;
	div.rn.f32 	%f9, %f6, %f8;
	add.s32 	%r23, %r7, %r1;
	mad.lo.s32 	%r24, %r8, %r18, %r23;
	mul.wide.s32 	%rd11, %r24, 4;
	add.s64 	%rd12, %rd6, %rd11;
	st.global.f32 	[%rd12], %f9;
$L__BB5_2:
	ret;

}
	// .globl	ge_lmax
.visible .entry ge_lmax(
	.param .u32 ge_lmax_param_0,
	.param .u32 ge_lmax_param_1,
	.param .u64 .ptr .align 1 ge_lmax_param_2,
	.param .u32 ge_lmax_param_3,
	.param .u32 ge_lmax_param_4,
	.param .u64 .ptr .align 1 ge_lmax_param_5,
	.param .u32 ge_lmax_param_6,
	.param .u32 ge_lmax_param_7,
	.param .u64 .ptr .align 1 ge_lmax_param_8,
	.param .u32 ge_lmax_param_9,
	.param .u32 ge_lmax_param_10
)
{
	.reg .pred 	%p<4>;
	.reg .b32 	%r<25>;
	.reg .b32 	%f<4>;
	.reg .b64 	%rd<13>;

	ld.param.u32 	%r9, [ge_lmax_param_0];
	ld.param.u32 	%r10, [ge_lmax_param_1];
	ld.param.u64 	%rd1, [ge_lmax_param_2];
	ld.param.u32 	%r3, [ge_lmax_param_3];
	ld.param.u32 	%r4, [ge_lmax_param_4];
	ld.param.u64 	%rd2, [ge_lmax_param_5];
	ld.param.u32 	%r5, [ge_lmax_param_6];
	ld.param.u32 	%r6, [ge_lmax_param_7];
	ld.param.u64 	%rd3, [ge_lmax_param_8];
	ld.param.u32 	%r7, [ge_lmax_param_9];
	ld.param.u32 	%r8, [ge_lmax_param_10];
	mov.u32 	%r12, %ctaid.x;
	mov.u32 	%r13, %ntid.x;
	mov.u32 	%r14, %tid.x;
	mad.lo.s32 	%r1, %r12, %r13, %r14;
	mov.u32 	%r15, %ctaid.y;
	mov.u32 	%r16, %ntid.y;
	mov.u32 	%r17, %tid.y;
	mad.lo.s32 	%r18, %r15, %r16, %r17;
	setp.ge.s32 	%p1, %r1, %r9;
	setp.ge.s32 	%p2, %r18, %r10;
	or.pred  	%p3, %p1, %p2;
	@%p3 bra 	$L__BB6_2;
	cvta.to.global.u64 	%rd4, %rd1;
	cvta.to.global.u64 	%rd5, %rd2;
	cvta.to.global.u64 	%rd6, %rd3;
	add.s32 	%r19, %r3, %r1;
	mad.lo.s32 	%r20, %r4, %r18, %r19;
	mul.wide.s32 	%rd7, %r20, 4;
	add.s64 	%rd8, %rd4, %rd7;
	ld.global.f32 	%f1, [%rd8];
	add.s32 	%r21, %r5, %r1;
	mad.lo.s32 	%r22, %r6, %r18, %r21;
	mul.wide.s32 	%rd9, %r22, 4;
	add.s64 	%rd10, %rd5, %rd9;
	ld.global.f32 	%f2, [%rd10];
	max.f32 	%f3, %f1, %f2;
	add.s32 	%r23, %r7, %r1;
	mad.lo.s32 	%r24, %r8, %r18, %r23;
	mul.wide.s32 	%rd11, %r24, 4;
	add.s64 	%rd12, %rd6, %rd11;
	st.global.f32 	[%rd12], %f3;
$L__BB6_2:
	ret;

}
	// .globl	ge_lmin
.visible .entry ge_lmin(
	.param .u32 ge_lmin_param_0,
	.param .u32 ge_lmin_param_1,
	.param .u64 .ptr .align 1 ge_lmin_param_2,
	.param .u32 ge_lmin_param_3,
	.param .u32 ge_lmin_param_4,
	.param .u64 .ptr .align 1 ge_lmin_param_5,
	.param .u32 ge_lmin_param_6,
	.param .u32 ge_lmin_param_7,
	.param .u64 .ptr .align 1 ge_lmin_param_8,
	.param .u32 ge_lmin_param_9,
	.param .u32 ge_lmin_param_10
)
{
	.reg .pred 	%p<4>;
	.reg .b32 	%r<25>;
	.reg .b32 	%f<4>;
	.reg .b64 	%rd<13>;

	ld.param.u32 	%r9, [ge_lmin_param_0];
	ld.param.u32 	%r10, [ge_lmin_param_1];
	ld.param.u64 	%rd1, [ge_lmin_param_2];
	ld.param.u32 	%r3, [ge_lmin_param_3];
	ld.param.u32 	%r4, [ge_lmin_param_4];
	ld.param.u64 	%rd2, [ge_lmin_param_5];
	ld.param.u32 	%r5, [ge_lmin_param_6];
	ld.param.u32 	%r6, [ge_lmin_param_7];
	ld.param.u64 	%rd3, [ge_lmin_param_8];
	ld.param.u32 	%r7, [ge_lmin_param_9];
	ld.param.u32 	%r8, [ge_lmin_param_10];
	mov.u32 	%r12, %ctaid.x;
	mov.u32 	%r13, %ntid.x;
	mov.u32 	%r14, %tid.x;
	mad.lo.s32 	%r1, %r12, %r13, %r14;
	mov.u32 	%r15, %ctaid.y;
	mov.u32 	%r16, %ntid.y;
	mov.u32 	%r17, %tid.y;
	mad.lo.s32 	%r18, %r15, %r16, %r17;
	setp.ge.s32 	%p1, %r1, %r9;
	setp.ge.s32 	%p2, %r18, %r10;
	or.pred  	%p3, %p1, %p2;
	@%p3 bra 	$L__BB7_2;
	cvta.to.global.u64 	%rd4, %rd1;
	cvta.to.global.u64 	%rd5, %rd2;
	cvta.to.global.u64 	%rd6, %rd3;
	add.s32 	%r19, %r3, %r1;
	mad.lo.s32 	%r20, %r4, %r18, %r19;
	mul.wide.s32 	%rd7, %r20, 4;
	add.s64 	%rd8, %rd4, %rd7;
	ld.global.f32 	%f1, [%rd8];
	add.s32 	%r21, %r5, %r1;
	mad.lo.s32 	%r22, %r6, %r18, %r21;
	mul.wide.s32 	%rd9, %r22, 4;
	add.s64 	%rd10, %rd5, %rd9;
	ld.global.f32 	%f2, [%rd10];
	min.f32 	%f3, %f1, %f2;
	add.s32 	%r23, %r7, %r1;
	mad.lo.s32 	%r24, %r8, %r18, %r23;
	mul.wide.s32 	%rd11, %r24, 4;
	add.s64 	%rd12, %rd6, %rd11;
	st.global.f32 	[%rd12], %f3;
$L__BB7_2:
	ret;

}
	// .globl	ge_ramp
.visible .entry ge_ramp(
	.param .u32 ge_ramp_param_0,
	.param .u32 ge_ramp_param_1,
	.param .u64 .ptr .align 1 ge_ramp_param_2,
	.param .u32 ge_ramp_param_3,
	.param .u32 ge_ramp_param_4,
	.param .u64 .ptr .align 1 ge_ramp_param_5,
	.param .u32 ge_ramp_param_6,
	.param .u32 ge_ramp_param_7
)
{
	.reg .pred 	%p<4>;
	.reg .b32 	%r<21>;
	.reg .b32 	%f<3>;
	.reg .b64 	%rd<9>;

	ld.param.u32 	%r7, [ge_ramp_param_0];
	ld.param.u32 	%r8, [ge_ramp_param_1];
	ld.param.u64 	%rd1, [ge_ramp_param_2];
	ld.param.u32 	%r3, [ge_ramp_param_3];
	ld.param.u32 	%r4, [ge_ramp_param_4];
	ld.param.u64 	%rd2, [ge_ramp_param_5];
	ld.param.u32 	%r5, [ge_ramp_param_6];
	ld.param.u32 	%r6, [ge_ramp_param_7];
	mov.u32 	%r10, %ctaid.x;
	mov.u32 	%r11, %ntid.x;
	mov.u32 	%r12, %tid.x;
	mad.lo.s32 	%r1, %r10, %r11, %r12;
	mov.u32 	%r13, %ctaid.y;
	mov.u32 	%r14, %ntid.y;
	mov.u32 	%r15, %tid.y;
	mad.lo.s32 	%r16, %r13, %r14, %r15;
	setp.ge.s32 	%p1, %r1, %r7;
	setp.ge.s32 	%p2, %r16, %r8;
	or.pred  	%p3, %p1, %p2;
	@%p3 bra 	$L__BB8_2;
	cvta.to.global.u64 	%rd3, %rd1;
	cvta.to.global.u64 	%rd4, %rd2;
	add.s32 	%r17, %r3, %r1;
	mad.lo.s32 	%r18, %r4, %r16, %r17;
	mul.wide.s32 	%rd5, %r18, 4;
	add.s64 	%rd6, %rd3, %rd5;
	ld.global.f32 	%f1, [%rd6];
	max.f32 	%f2, %f1, 0f00000000;
	add.s32 	%r19, %r5, %r1;
	mad.lo.s32 	%r20, %r6, %r16, %r19;
	mul.wide.s32 	%rd7, %r20, 4;
	add.s64 	%rd8, %rd4, %rd7;
	st.global.f32 	[%rd8], %f2;
$L__BB8_2:
	ret;

}
	// .globl	ge_relu
.visible .entry ge_relu(
	.param .u32 ge_relu_param_0,
	.param .u32 ge_relu_param_1,
	.param .u64 .ptr .align 1 ge_relu_param_2,
	.param .u32 ge_relu_param_3,
	.param .u32 ge_relu_param_4,
	.param .u64 .ptr .align 1 ge_relu_param_5,
	.param .u32 ge_relu_param_6,
	.param .u32 ge_relu_param_7,
	.param .u64 .ptr .align 1 ge_relu_param_8,
	.param .u32 ge_relu_param_9,
	.param .u32 ge_relu_param_10
)
{
	.reg .pred 	%p<5>;
	.reg .b32 	%r<25>;
	.reg .b32 	%f<5>;
	.reg .b64 	%rd<13>;

	ld.param.u32 	%r9, [ge_relu_param_0];
	ld.param.u32 	%r10, [ge_relu_param_1];
	ld.param.u64 	%rd1, [ge_relu_param_2];
	ld.param.u32 	%r3, [ge_relu_param_3];
	ld.param.u32 	%r4, [ge_relu_param_4];
	ld.param.u64 	%rd2, [ge_relu_param_5];
	ld.param.u32 	%r5, [ge_relu_param_6];
	ld.param.u32 	%r6, [ge_relu_param_7];
	ld.param.u64 	%rd3, [ge_relu_param_8];
	ld.param.u32 	%r7, [ge_relu_param_9];
	ld.param.u32 	%r8, [ge_relu_param_10];
	mov.u32 	%r12, %ctaid.x;
	mov.u32 	%r13, %ntid.x;
	mov.u32 	%r14, %tid.x;
	mad.lo.s32 	%r1, %r12, %r13, %r14;
	mov.u32 	%r15, %ctaid.y;
	mov.u32 	%r16, %ntid.y;
	mov.u32 	%r17, %tid.y;
	mad.lo.s32 	%r18, %r15, %r16, %r17;
	setp.ge.s32 	%p1, %r1, %r9;
	setp.ge.s32 	%p2, %r18, %r10;
	or.pred  	%p3, %p1, %p2;
	@%p3 bra 	$L__BB9_2;
	cvta.to.global.u64 	%rd4, %rd2;
	cvta.to.global.u64 	%rd5, %rd1;
	cvta.to.global.u64 	%rd6, %rd3;
	add.s32 	%r19, %r5, %r1;
	mad.lo.s32 	%r20, %r6, %r18, %r19;
	mul.wide.s32 	%rd7, %r20, 4;
	add.s64 	%rd8, %rd4, %rd7;
	ld.global.f32 	%f1, [%rd8];
	add.s32 	%r21, %r3, %r1;
	mad.lo.s32 	%r22, %r4, %r18, %r21;
	mul.wide.s32 	%rd9, %r22, 4;
	add.s64 	%rd10, %rd5, %rd9;
	ld.global.f32 	%f2, [%rd10];
	setp.gt.f32 	%p4, %f1, 0f00000000;
	mul.f32 	%f3, %f1, %f2;
	selp.f32 	%f4, %f1, %f3, %p4;
	add.s32 	%r23, %r7, %r1;
	mad.lo.s32 	%r24, %r8, %r18, %r23;
	mul.wide.s32 	%rd11, %r24, 4;
	add.s64 	%rd12, %rd6, %rd11;
	st.global.f32 	[%rd12], %f4;
$L__BB9_2:
	ret;

}


// ===== COMPILED SASS (sm_100) =====

	.target	sm_100

	.elftype	@"ET_EXEC"


//--------------------- .note.nv.tkinfo           --------------------------
	.section	.note.nv.tkinfo,"",@"SHT_NOTE"
	.sectionflags	@"SHF_NOTE_NV_TKINFO"
	.tkinfo
        /*0018*/ 	.word	0x00000002
        /*0030*/ 	.string	""
        /*0030*/ 	.string	"ptxas"
        /*0030*/ 	.string	"Cuda compilation tools, release 13.0, V13.0.88"
        /*0030*/ 	.string	"Build cuda_13.0.r13.0/compiler.36424714_0"
        /*0030*/ 	.string	"-arch sm_100 -m 64 "



//--------------------- .note.nv.cuinfo           --------------------------
	.section	.note.nv.cuinfo,"",@"SHT_NOTE"
	.sectionflags	@"SHF_NOTE_NV_CUINFO"
        /*0018*/ 	.short	0x0002
        /*001a*/ 	.short	0x0064
        /*001c*/ 	.short	0x0082
	.zero		2


//--------------------- .nv.info                  --------------------------
	.section	.nv.info,"",@"SHT_CUDA_INFO"
	.align	4


	//----- nvinfo : EIATTR_REGCOUNT
	.align		4
        /*0000*/ 	.byte	0x04, 0x2f
        /*0002*/ 	.short	(.L_1 - .L_0)
	.align		4
.L_0:
        /*0004*/ 	.word	index@(vector_abs)
        /*0008*/ 	.word	0x0000000a


	//----- nvinfo : EIATTR_FRAME_SIZE
	.align		4
.L_1:
        /*000c*/ 	.byte	0x04, 0x11
        /*000e*/ 	.short	(.L_3 - .L_2)
	.align		4
.L_2:
        /*0010*/ 	.word	index@(vector_abs)
        /*0014*/ 	.word	0x00000000


	//----- nvinfo : EIATTR_REGCOUNT
	.align		4
.L_3:
        /*0018*/ 	.byte	0x04, 0x2f
        /*001a*/ 	.short	(.L_5 - .L_4)
	.align		4
.L_4:
        /*001c*/ 	.word	index@(vector_lmax)
        /*0020*/ 	.word	0x0000000c


	//----- nvinfo : EIATTR_FRAME_SIZE
	.align		4
.L_5:
        /*0024*/ 	.byte	0x04, 0x11
        /*0026*/ 	.short	(.L_7 - .L_6)
	.align		4
.L_6:
        /*0028*/ 	.word	index@(vector_lmax)
        /*002c*/ 	.word	0x00000000


	//----- nvinfo : EIATTR_REGCOUNT
	.align		4
.L_7:
        /*0030*/ 	.byte	0x04, 0x2f
        /*0032*/ 	.short	(.L_9 - .L_8)
	.align		4
.L_8:
        /*0034*/ 	.word	index@(vector_lmin)
        /*0038*/ 	.word	0x0000000c


	//----- nvinfo : EIATTR_FRAME_SIZE
	.align		4
.L_9:
        /*003c*/ 	.byte	0x04, 0x11
        /*003e*/ 	.short	(.L_11 - .L_10)
	.align		4
.L_10:
        /*0040*/ 	.word	index@(vector_lmin)
        /*0044*/ 	.word	0x00000000


	//----- nvinfo : EIATTR_REGCOUNT
	.align		4
.L_11:
        /*0048*/ 	.byte	0x04, 0x2f
        /*004a*/ 	.short	(.L_13 - .L_12)
	.align		4
.L_12:
        /*004c*/ 	.word	index@(vector_ramp)
        /*0050*/ 	.word	0x0000000a


	//----- nvinfo : EIATTR_FRAME_SIZE
	.align		4
.L_13:
        /*0054*/ 	.byte	0x04, 0x11
        /*0056*/ 	.short	(.L_15 - .L_14)
	.align		4
.L_14:
        /*0058*/ 	.word	index@(vector_ramp)
        /*005c*/ 	.word	0x00000000


	//----- nvinfo : EIATTR_REGCOUNT
	.align		4
.L_15:
        /*0060*/ 	.byte	0x04, 0x2f
        /*0062*/ 	.short	(.L_17 - .L_16)
	.align		4
.L_16:
        /*0064*/ 	.word	index@(ge_abs)
        /*0068*/ 	.word	0x0000000a


	//----- nvinfo : EIATTR_FRAME_SIZE
	.align		4
.L_17:
        /*006c*/ 	.byte	0x04, 0x11
        /*006e*/ 	.short	(.L_19 - .L_18)
	.align		4
.L_18:
        /*0070*/ 	.word	index@(ge_abs)
        /*0074*/ 	.word	0x00000000


	//----- nvinfo : EIATTR_REGCOUNT
	.align		4
.L_19:
        /*0078*/ 	.byte	0x04, 0x2f
        /*007a*/ 	.short	(.L_21 - .L_20)
	.align		4
.L_20:
        /*007c*/ 	.word	index@(ge_linear_frac)
        /*0080*/ 	.word	0x00000010


	//----- nvinfo : EIATTR_FRAME_SIZE
	.align		4
.L_21:
        /*0084*/ 	.byte	0x04, 0x11
        /*0086*/ 	.short	(.L_23 - .L_22)
	.align		4
.L_22:
        /*0088*/ 	.word	index@($__internal_0_$__cuda_sm3x_div_rn_noftz_f32_slowpath)
        /*008c*/ 	.word	0x00000000


	//----- nvinfo : EIATTR_FRAME_SIZE
	.align		4
.L_23:
        /*0090*/ 	.byte	0x04, 0x11
        /*0092*/ 	.short	(.L_25 - .L_24)
	.align		4
.L_24:
        /*0094*/ 	.word	index@(ge_linear_frac)
        /*0098*/ 	.word	0x00000000


	//----- nvinfo : EIATTR_REGCOUNT
	.align		4
.L_25:
        /*009c*/ 	.byte	0x04, 0x2f
        /*009e*/ 	.short	(.L_27 - .L_26)
	.align		4
.L_26:
        /*00a0*/ 	.word	index@(ge_lmax)
        /*00a4*/ 	.word	0x0000000c


	//----- nvinfo : EIATTR_FRAME_SIZE
	.align		4
.L_27:
        /*00a8*/ 	.byte	0x04, 0x11
        /*00aa*/ 	.short	(.L_29 - .L_28)
	.align		4
.L_28:
        /*00ac*/ 	.word	index@(ge_lmax)
        /*00b0*/ 	.word	0x00000000


	//----- nvinfo : EIATTR_REGCOUNT
	.align		4
.L_29:
        /*00b4*/ 	.byte	0x04, 0x2f
        /*00b6*/ 	.short	(.L_31 - .L_30)
	.align		4
.L_30:
        /*00b8*/ 	.word	index@(ge_lmin)
        /*00bc*/ 	.word	0x0000000c


	//----- nvinfo : EIATTR_FRAME_SIZE
	.align		4
.L_31:
        /*00c0*/ 	.byte	0x04, 0x11
        /*00c2*/ 	.short	(.L_33 - .L_32)
	.align		4
.L_32:
        /*00c4*/ 	.word	index@(ge_lmin)
        /*00c8*/ 	.word	0x00000000


	//----- nvinfo : EIATTR_REGCOUNT
	.align		4
.L_33:
        /*00cc*/ 	.byte	0x04, 0x2f
        /*00ce*/ 	.short	(.L_35 - .L_34)
	.align		4
.L_34:
        /*00d0*/ 	.word	index@(ge_ramp)
        /*00d4*/ 	.word	0x0000000a


	//----- nvinfo : EIATTR_FRAME_SIZE
	.align		4
.L_35:
        /*00d8*/ 	.byte	0x04, 0x11
        /*00da*/ 	.short	(.L_37 - .L_36)
	.align		4
.L_36:
        /*00dc*/ 	.word	index@(ge_ramp)
        /*00e0*/ 	.word	0x00000000


	//----- nvinfo : EIATTR_REGCOUNT
	.align		4
.L_37:
        /*00e4*/ 	.byte	0x04, 0x2f
        /*00e6*/ 	.short	(.L_39 - .L_38)
	.align		4
.L_38:
        /*00e8*/ 	.word	index@(ge_relu)
        /*00ec*/ 	.word	0x0000000e


	//----- nvinfo : EIATTR_FRAME_SIZE
	.align		4
.L_39:
        /*00f0*/ 	.byte	0x04, 0x11
        /*00f2*/ 	.short	(.L_41 - .L_40)
	.align		4
.L_40:
        /*00f4*/ 	.word	index@(ge_relu)
        /*00f8*/ 	.word	0x00000000


	//----- nvinfo : EIATTR_MIN_STACK_SIZE
	.align		4
.L_41:
        /*00fc*/ 	.byte	0x04, 0x12
        /*00fe*/ 	.short	(.L_43 - .L_42)
	.align		4
.L_42:
        /*0100*/ 	.word	index@(ge_relu)
        /*0104*/ 	.word	0x00000000


	//----- nvinfo : EIATTR_MIN_STACK_SIZE
	.align		4
.L_43:
        /*0108*/ 	.byte	0x04, 0x12
        /*010a*/ 	.short	(.L_45 - .L_44)
	.align		4
.L_44:
        /*010c*/ 	.word	index@(ge_ramp)
        /*0110*/ 	.word	0x00000000


	//----- nvinfo : EIATTR_MIN_STACK_SIZE
	.align		4
.L_45:
        /*0114*/ 	.byte	0x04, 0x12
        /*0116*/ 	.short	(.L_47 - .L_46)
	.align		4
.L_46:
        /*0118*/ 	.word	index@(ge_lmin)
        /*011c*/ 	.word	0x00000000


	//----- nvinfo : EIATTR_MIN_STACK_SIZE
	.align		4
.L_47:
        /*0120*/ 	.byte	0x04, 0x12
        /*0122*/ 	.short	(.L_49 - .L_48)
	.align		4
.L_48:
        /*0124*/ 	.word	index@(ge_lmax)
        /*0128*/ 	.word	0x00000000


	//----- nvinfo : EIATTR_MIN_STACK_SIZE
	.align		4
.L_49:
        /*012c*/ 	.byte	0x04, 0x12
        /*012e*/ 	.short	(.L_51 - .L_50)
	.align		4
.L_50:
        /*0130*/ 	.word	index@(ge_linear_frac)
        /*0134*/ 	.word	0x00000000


	//----- nvinfo : EIATTR_MIN_STACK_SIZE
	.align		4
.L_51:
        /*0138*/ 	.byte	0x04, 0x12
        /*013a*/ 	.short	(.L_53 - .L_52)
	.align		4
.L_52:
        /*013c*/ 	.word	index@(ge_abs)
        /*0140*/ 	.word	0x00000000


	//----- nvinfo : EIATTR_MIN_STACK_SIZE
	.align		4
.L_53:
        /*0144*/ 	.byte	0x04, 0x12
        /*0146*/ 	.short	(.L_55 - .L_54)
	.align		4
.L_54:
        /*0148*/ 	.word	index@(vector_ramp)
        /*014c*/ 	.word	0x00000000


	//----- nvinfo : EIATTR_MIN_STACK_SIZE
	.align		4
.L_55:
        /*0150*/ 	.byte	0x04, 0x12
        /*0152*/ 	.short	(.L_57 - .L_56)
	.align		4
.L_56:
        /*0154*/ 	.word	index@(vector_lmin)
        /*0158*/ 	.word	0x00000000


	//----- nvinfo : EIATTR_MIN_STACK_SIZE
	.align		4
.L_57:
        /*015c*/ 	.byte	0x04, 0x12
        /*015e*/ 	.short	(.L_59 - .L_58)
	.align		4
.L_58:
        /*0160*/ 	.word	index@(vector_lmax)
        /*0164*/ 	.word	0x00000000


	//----- nvinfo : EIATTR_MIN_STACK_SIZE
	.align		4
.L_59:
        /*0168*/ 	.byte	0x04, 0x12
        /*016a*/ 	.short	(.L_61 - .L_60)
	.align		4
.L_60:
        /*016c*/ 	.word	index@(vector_abs)
        /*0170*/ 	.word	0x00000000
.L_61:


//--------------------- .nv.compat                --------------------------
	.section	.nv.compat,"",@"SHT_CUDA_COMPAT_INFO"
	.align	4
        /*0000*/ 	.byte	0x02, 0x09, 0x00, 0x00, 0x02, 0x02, 0x01, 0x00, 0x02, 0x05, 0x05, 0x00, 0x03, 0x07, 0x01, 0x01
        /*0010*/ 	.byte	0x02, 0x03, 0x00, 0x00, 0x02, 0x06, 0x01, 0x00, 0x04, 0x0b, 0x08, 0x00, 0x01, 0x00, 0x00, 0x00
        /*0020*/ 	.byte	0x00, 0x00, 0x00, 0x00


//--------------------- .nv.info.ge_relu          --------------------------
	.section	.nv.info.ge_relu,"",@"SHT_CUDA_INFO"
	.sectionflags	@""
	.align	4


	//----- nvinfo : EIATTR_CUDA_API_VERSION
	.align		4
        /*0000*/ 	.byte	0x04, 0x37
        /*0002*/ 	.short	(.L_63 - .L_62)
.L_62:
        /*0004*/ 	.word	0x00000082


	//----- nvinfo : EIATTR_KPARAM_INFO
	.align		4
.L_63:
        /*0008*/ 	.byte	0x04, 0x17
        /*000a*/ 	.short	(.L_65 - .L_64)
.L_64:
        /*000c*/ 	.word	0x00000000
        /*0010*/ 	.short	0x000a
        /*0012*/ 	.short	0x0034
        /*0014*/ 	.byte	0x00, 0xf0, 0x11, 0x00


	//----- nvinfo : EIATTR_KPARAM_INFO
	.align		4
.L_65:
        /*0018*/ 	.byte	0x04, 0x17
        /*001a*/ 	.short	(.L_67 - .L_66)
.L_66:
        /*001c*/ 	.word	0x00000000
        /*0020*/ 	.short	0x0009
        /*0022*/ 	.short	0x0030
        /*0024*/ 	.byte	0x00, 0xf0, 0x11, 0x00


	//----- nvinfo : EIATTR_KPARAM_INFO
	.align		4
.L_67:
        /*0028*/ 	.byte	0x04, 0x17
        /*002a*/ 	.short	(.L_69 - .L_68)
.L_68:
        /*002c*/ 	.word	0x00000000
        /*0030*/ 	.short	0x0008
        /*0032*/ 	.short	0x0028
        /*0034*/ 	.byte	0x00, 0xf5, 0x21, 0x00


	//----- nvinfo : EIATTR_KPARAM_INFO
	.align		4
.L_69:
        /*0038*/ 	.byte	0x04, 0x17
        /*003a*/ 	.short	(.L_71 - .L_70)
.L_70:
        /*003c*/ 	.word	0x00000000
        /*0040*/ 	.short	0x0007
        /*0042*/ 	.short	0x0024
        /*0044*/ 	.byte	0x00, 0xf0, 0x11, 0x00


	//----- nvinfo : EIATTR_KPARAM_INFO
	.align		4
.L_71:
        /*0048*/ 	.byte	0x04, 0x17
        /*004a*/ 	.short	(.L_73 - .L_72)
.L_72:
        /*004c*/ 	.word	0x00000000
        /*0050*/ 	.short	0x0006
        /*0052*/ 	.short	0x0020
        /*0054*/ 	.byte	0x00, 0xf0, 0x11, 0x00


	//----- nvinfo : EIATTR_KPARAM_INFO
	.align		4
.L_73:
        /*0058*/ 	.byte	0x04, 0x17
        /*005a*/ 	.short	(.L_75 - .L_74)
.L_74:
        /*005c*/ 	.word	0x00000000
        /*0060*/ 	.short	0x0005
        /*0062*/ 	.short	0x0018
        /*0064*/ 	.byte	0x00, 0xf5, 0x21, 0x00


	//----- nvinfo : EIATTR_KPARAM_INFO
	.align		4
.L_75:
        /*0068*/ 	.byte	0x04, 0x17
        /*006a*/ 	.short	(.L_77 - .L_76)
.L_76:
        /*006c*/ 	.word	0x00000000
        /*0070*/ 	.short	0x0004
        /*0072*/ 	.short	0x0014
        /*0074*/ 	.byte	0x00, 0xf0, 0x11, 0x00


	//----- nvinfo : EIATTR_KPARAM_INFO
	.align		4
.L_77:
        /*0078*/ 	.byte	0x04, 0x17
        /*007a*/ 	.short	(.L_79 - .L_78)
.L_78:
        /*007c*/ 	.word	0x00000000
        /*0080*/ 	.short	0x0003
        /*0082*/ 	.short	0x0010
        /*0084*/ 	.byte	0x00, 0xf0, 0x11, 0x00


	//----- nvinfo : EIATTR_KPARAM_INFO
	.align		4
.L_79:
        /*0088*/ 	.byte	0x04, 0x17
        /*008a*/ 	.short	(.L_81 - .L_80)
.L_80:
        /*008c*/ 	.word	0x00000000
        /*0090*/ 	.short	0x0002
        /*0092*/ 	.short	0x0008
        /*0094*/ 	.byte	0x00, 0xf5, 0x21, 0x00


	//----- nvinfo : EIATTR_KPARAM_INFO
	.align		4
.L_81:
        /*0098*/ 	.byte	0x04, 0x17
        /*009a*/ 	.short	(.L_83 - .L_82)
.L_82:
        /*009c*/ 	.word	0x00000000
        /*00a0*/ 	.short	0x0001
        /*00a2*/ 	.short	0x0004
        /*00a4*/ 	.byte	0x00, 0xf0, 0x11, 0x00


	//----- nvinfo : EIATTR_KPARAM_INFO
	.align		4
.L_83:
        /*00a8*/ 	.byte	0x04, 0x17
        /*00aa*/ 	.short	(.L_85 - .L_84)
.L_84:
        /*00ac*/ 	.word	0x00000000
        /*00b0*/ 	.short	0x0000
        /*00b2*/ 	.short	0x0000
        /*00b4*/ 	.byte	0x00, 0xf0, 0x11, 0x00


	//----- nvinfo : EIATTR_SPARSE_MMA_MASK
	.align		4
.L_85:
        /*00b8*/ 	.byte	0x03, 0x50
        /*00ba*/ 	.short	0x0000


	//----- nvinfo : EIATTR_MAXREG_COUNT
	.align		4
        /*00bc*/ 	.byte	0x03, 0x1b
        /*00be*/ 	.short	0x00ff


	//----- nvinfo : EIATTR_MERCURY_ISA_VERSION
	.align		4
        /*00c0*/ 	.byte	0x03, 0x5f
        /*00c2*/ 	.short	0x0101


	//----- nvinfo : EIATTR_VRC_CTA_INIT_COUNT
	.align		4
        /*00c4*/ 	.byte	0x02, 0x4a
	.zero		1
	.zero		1


	//----- nvinfo : EIATTR_EXIT_INSTR_OFFSETS
	.align		4
        /*00c8*/ 	.byte	0x04, 0x1c
        /*00ca*/ 	.short	(.L_87 - .L_86)


	//   ....[0]....
.L_86:
        /*00cc*/ 	.word	0x000000c0


	//   ....[1]....
        /*00d0*/ 	.word	0x00000220


	//----- nvinfo : EIATTR_CBANK_PARAM_SIZE
	.align		4
.L_87:
        /*00d4*/ 	.byte	0x03, 0x19
        /*00d6*/ 	.short	0x0038


	//----- nvinfo : EIATTR_PARAM_CBANK
	.align		4
        /*00d8*/ 	.byte	0x04, 0x0a
        /*00da*/ 	.short	(.L_89 - .L_88)
	.align		4
.L_88:
        /*00dc*/ 	.word	index@(.nv.constant0.ge_relu)
        /*00e0*/ 	.short	0x0380
        /*00e2*/ 	.short	0x0038


	//----- nvinfo : EIATTR_SW_WAR
	.align		4
.L_89:
        /*00e4*/ 	.byte	0x04, 0x36
        /*00e6*/ 	.short	(.L_91 - .L_90)
.L_90:
        /*00e8*/ 	.word	0x00000008
.L_91:


//--------------------- .nv.info.ge_ramp          --------------------------
	.section	.nv.info.ge_ramp,"",@"SHT_CUDA_INFO"
	.sectionflags	@""
	.align	4


	//----- nvinfo : EIATTR_CUDA_API_VERSION
	.align		4
        /*0000*/ 	.byte	0x04, 0x37
        /*0002*/ 	.short	(.L_93 - .L_92)
.L_92:
        /*0004*/ 	.word	0x00000082


	//----- nvinfo : EIATTR_KPARAM_INFO
	.align		4
.L_93:
        /*0008*/ 	.byte	0x04, 0x17
        /*000a*/ 	.short	(.L_95 - .L_94)
.L_94:
        /*000c*/ 	.word	0x00000000
        /*0010*/ 	.short	0x0007
        /*0012*/ 	.short	0x0024
        /*0014*/ 	.byte	0x00, 0xf0, 0x11, 0x00


	//----- nvinfo : EIATTR_KPARAM_INFO
	.align		4
.L_95:
        /*0018*/ 	.byte	0x04, 0x17
        /*001a*/ 	.short	(.L_97 - .L_96)
.L_96:
        /*001c*/ 	.word	0x00000000
        /*0020*/ 	.short	0x0006
        /*0022*/ 	.short	0x0020
        /*0024*/ 	.byte	0x00, 0xf0, 0x11, 0x00


	//----- nvinfo : EIATTR_KPARAM_INFO
	.align		4
.L_97:
        /*0028*/ 	.byte	0x04, 0x17
        /*002a*/ 	.short	(.L_99 - .L_98)
.L_98:
        /*002c*/ 	.word	0x00000000
        /*0030*/ 	.short	0x0005
        /*0032*/ 	.short	0x0018
        /*0034*/ 	.byte	0x00, 0xf5, 0x21, 0x00


	//----- nvinfo : EIATTR_KPARAM_INFO
	.align		4
.L_99:
        /*0038*/ 	.byte	0x04, 0x17
        /*003a*/ 	.short	(.L_101 - .L_100)
.L_100:
        /*003c*/ 	.word	0x00000000
        /*0040*/ 	.short	0x0004
        /*0042*/ 	.short	0x0014
        /*0044*/ 	.byte	0x00, 0xf0, 0x11, 0x00


	//----- nvinfo : EIATTR_KPARAM_INFO
	.align		4
.L_101:
        /*0048*/ 	.byte	0x04, 0x17
        /*004a*/ 	.short	(.L_103 - .L_102)
.L_102:
        /*004c*/ 	.word	0x00000000
        /*0050*/ 	.short	0x0003
        /*0052*/ 	.short	0x0010
        /*0054*/ 	.byte	0x00, 0xf0, 0x11, 0x00


	//----- nvinfo : EIATTR_KPARAM_INFO
	.align		4
.L_103:
        /*0058*/ 	.byte	0x04, 0x17
        /*005a*/ 	.short	(.L_105 - .L_104)
.L_104:
        /*005c*/ 	.word	0x00000000
        /*0060*/ 	.short	0x0002
        /*0062*/ 	.short	0x0008
        /*0064*/ 	.byte	0x00, 0xf5, 0x21, 0x00


	//----- nvinfo : EIATTR_KPARAM_INFO
	.align		4
.L_105:
        /*0068*/ 	.byte	0x04, 0x17
        /*006a*/ 	.short	(.L_107 - .L_106)
.L_106:
        /*006c*/ 	.word	0x00000000
        /*0070*/ 	.short	0x0001
        /*0072*/ 	.short	0x0004
        /*0074*/ 	.byte	0x00, 0xf0, 0x11, 0x00


	//----- nvinfo : EIATTR_KPARAM_INFO
	.align		4
.L_107:
        /*0078*/ 	.byte	0x04, 0x17
        /*007a*/ 	.short	(.L_109 - .L_108)
.L_108:
        /*007c*/ 	.word	0x00000000
        /*0080*/ 	.short	0x0000
        /*0082*/ 	.short	0x0000
        /*0084*/ 	.byte	0x00, 0xf0, 0x11, 0x00


	//----- nvinfo : EIATTR_SPARSE_MMA_MASK
	.align		4
.L_109:
        /*0088*/ 	.byte	0x03, 0x50
        /*008a*/ 	.short	0x0000


	//----- nvinfo : EIATTR_MAXREG_COUNT
	.align		4
        /*008c*/ 	.byte	0x03, 0x1b
        /*008e*/ 	.short	0x00ff


	//----- nvinfo : EIATTR_MERCURY_ISA_VERSION
	.align		4
        /*0090*/ 	.byte	0x03, 0x5f
        /*0092*/ 	.short	0x0101


	//----- nvinfo : EIATTR_VRC_CTA_INIT_COUNT
	.align		4
        /*0094*/ 	.byte	0x02, 0x4a
	.zero		1
	.zero		1


	//----- nvinfo : EIATTR_EXIT_INSTR_OFFSETS
	.align		4
        /*0098*/ 	.byte	0x04, 0x1c
        /*009a*/ 	.short	(.L_111 - .L_110)


	//   ....[0]....
.L_110:
        /*009c*/ 	.word	0x000000c0


	//   ....[1]....
        /*00a0*/ 	.word	0x000001b0


	//----- nvinfo : EIATTR_CBANK_PARAM_SIZE
	.align		4
.L_111:
        /*00a4*/ 	.byte	0x03, 0x19
        /*00a6*/ 	.short	0x0028


	//----- nvinfo : EIATTR_PARAM_CBANK
	.align		4
        /*00a8*/ 	.byte	0x04, 0x0a
        /*00aa*/ 	.short	(.L_113 - .L_112)
	.align		4
.L_112:
        /*00ac*/ 	.word	index@(.nv.constant0.ge_ramp)
        /*00b0*/ 	.short	0x0380
        /*00b2*/ 	.short	0x0028


	//----- nvinfo : EIATTR_SW_WAR
	.align		4
.L_113:
        /*00b4*/ 	.byte	0x04, 0x36
        /*00b6*/ 	.short	(.L_115 - .L_114)
.L_114:
        /*00b8*/ 	.word	0x00000008
.L_115:


//--------------------- .nv.info.ge_lmin          --------------------------
	.section	.nv.info.ge_lmin,"",@"SHT_CUDA_INFO"
	.sectionflags	@""
	.align	4


	//----- nvinfo : EIATTR_CUDA_API_VERSION
	.align		4
        /*0000*/ 	.byte	0x04, 0x37
        /*0002*/ 	.short	(.L_117 - .L_116)
.L_116:
        /*0004*/ 	.word	0x00000082


	//----- nvinfo : EIATTR_KPARAM_INFO
	.align		4
.L_117:
        /*0008*/ 	.byte	0x04, 0x17
        /*000a*/ 	.short	(.L_119 - .L_118)
.L_118:
        /*000c*/ 	.word	0x00000000
        /*0010*/ 	.short	0x000a
        /*0012*/ 	.short	0x0034
        /*0014*/ 	.byte	0x00, 0xf0, 0x11, 0x00


	//----- nvinfo : EIATTR_KPARAM_INFO
	.align		4
.L_119:
        /*0018*/ 	.byte	0x04, 0x17
        /*001a*/ 	.short	(.L_121 - .L_120)
.L_120:
        /*001c*/ 	.word	0x00000000
        /*0020*/ 	.short	0x0009
        /*0022*/ 	.short	0x0030
        /*0024*/ 	.byte	0x00, 0xf0, 0x11, 0x00


	//----- nvinfo : EIATTR_KPARAM_INFO
	.align		4
.L_121:
        /*0028*/ 	.byte	0x04, 0x17
        /*002a*/ 	.short	(.L_123 - .L_122)
.L_122:
        /*002c*/ 	.word	0x00000000
        /*0030*/ 	.short	0x0008
        /*0032*/ 	.short	0x0028
        /*0034*/ 	.byte	0x00, 0xf5, 0x21, 0x00


	//----- nvinfo : EIATTR_KPARAM_INFO
	.align		4
.L_123:
        /*0038*/ 	.byte	0x04, 0x17
        /*003a*/ 	.short	(.L_125 - .L_124)
.L_124:
        /*003c*/ 	.word	0x00000000
        /*0040*/ 	.short	0x0007
        /*0042*/ 	.short	0x0024
        /*0044*/ 	.byte	0x00, 0xf0, 0x11, 0x00


	//----- nvinfo : EIATTR_KPARAM_INFO
	.align		4
.L_125:
        /*0048*/ 	.byte	0x04, 0x17
        /*004a*/ 	.short	(.L_127 - .L_126)
.L_126:
        /*004c*/ 	.word	0x00000000
        /*0050*/ 	.short	0x0006
        /*0052*/ 	.short	0x0020
        /*0054*/ 	.byte	0x00, 0xf0, 0x11, 0x00


	//----- nvinfo : EIATTR_KPARAM_INFO
	.align		4
.L_127:
        /*0058*/ 	.byte	0x04, 0x17
        /*005a*/ 	.short	(.L_129 - .L_128)
.L_128:
        /*005c*/ 	.word	0x00000000
        /*0060*/ 	.short	0x0005
        /*0062*/ 	.short	0x0018
        /*0064*/ 	.byte	0x00, 0xf5, 0x21, 0x00


	//----- nvinfo : EIATTR_KPARAM_INFO
	.align		4
.L_129:
        /*0068*/ 	.byte	0x04, 0x17
        /*006a*/ 	.short	(.L_131 - .L_130)
.L_130:
        /*006c*/ 	.word	0x00000000
        /*0070*/ 	.short	0x0004
        /*0072*/ 	.short	0x0014
        /*0074*/ 	.byte	0x00, 0xf0, 0x11, 0x00


	//----- nvinfo : EIATTR_KPARAM_INFO
	.align		4
.L_131:
        /*0078*/ 	.byte	0x04, 0x17
        /*007a*/ 	.short	(.L_133 - .L_132)
.L_132:
        /*007c*/ 	.word	0x00000000
        /*0080*/ 	.short	0x0003
        /*0082*/ 	.short	0x0010
        /*0084*/ 	.byte	0x00, 0xf0, 0x11, 0x00


	//----- nvinfo : EIATTR_KPARAM_INFO
	.align		4
.L_133:
        /*0088*/ 	.byte	0x04, 0x17
        /*008a*/ 	.short	(.L_135 - .L_134)
.L_134:
        /*008c*/ 	.word	0x00000000
        /*0090*/ 	.short	0x0002
        /*0092*/ 	.short	0x0008
        /*0094*/ 	.byte	0x00, 0xf5, 0x21, 0x00


	//----- nvinfo : EIATTR_KPARAM_INFO
	.align		4
.L_135:
        /*0098*/ 	.byte	0x04, 0x17
        /*009a*/ 	.short	(.L_137 - .L_136)
.L_136:
        /*009c*/ 	.word	0x00000000
        /*00a0*/ 	.short	0x0001
        /*00a2*/ 	.short	0x0004
        /*00a4*/ 	.byte	0x00, 0xf0, 0x11, 0x00


	//----- nvinfo : EIATTR_KPARAM_INFO
	.align		4
.L_137:
        /*00a8*/ 	.byte	0x04, 0x17
        /*00aa*/ 	.short	(.L_139 - .L_138)
.L_138:
        /*00ac*/ 	.word	0x00000000
        /*00b0*/ 	.short	0x0000
        /*00b2*/ 	.short	0x0000
        /*00b4*/ 	.byte	0x00, 0xf0, 0x11, 0x00


	//----- nvinfo : EIATTR_SPARSE_MMA_MASK
	.align		4
.L_139:
        /*00b8*/ 	.byte	0x03, 0x50
        /*00ba*/ 	.short	0x0000


	//----- nvinfo : EIATTR_MAXREG_COUNT
	.align		4
        /*00bc*/ 	.byte	0x03, 0x1b
        /*00be*/ 	.short	0x00ff


	//----- nvinfo : EIATTR_MERCURY_ISA_VERSION
	.align		4
        /*00c0*/ 	.byte	0x03, 0x5f
        /*00c2*/ 	.short	0x0101


	//----- nvinfo : EIATTR_VRC_CTA_INIT_COUNT
	.align		4
        /*00c4*/ 	.byte	0x02, 0x4a
	.zero		1
	.zero		1


	//----- nvinfo : EIATTR_EXIT_INSTR_OFFSETS
	.align		4
        /*00c8*/ 	.byte	0x04, 0x1c
        /*00ca*/ 	.short	(.L_141 - .L_140)


	//   ....[0]....
.L_140:
        /*00cc*/ 	.word	0x000000c0


	//   ....[1]....
        /*00d0*/ 	.word	0x00000210


	//----- nvinfo : EIATTR_CBANK_PARAM_SIZE
	.align		4
.L_141:
        /*00d4*/ 	.byte	0x03, 0x19
        /*00d6*/ 	.short	0x0038


	//----- nvinfo : EIATTR_PARAM_CBANK
	.align		4
        /*00d8*/ 	.byte	0x04, 0x0a
        /*00da*/ 	.short	(.L_143 - .L_142)
	.align		4
.L_142:
        /*00dc*/ 	.word	index@(.nv.constant0.ge_lmin)
        /*00e0*/ 	.short	0x0380
        /*00e2*/ 	.short	0x0038


	//----- nvinfo : EIATTR_SW_WAR
	.align		4
.L_143:
        /*00e4*/ 	.byte	0x04, 0x36
        /*00e6*/ 	.short	(.L_145 - .L_144)
.L_144:
        /*00e8*/ 	.word	0x00000008
.L_145:


//--------------------- .nv.info.ge_lmax          --------------------------
	.section	.nv.info.ge_lmax,"",@"SHT_CUDA_INFO"
	.sectionflags	@""
	.align	4


	//----- nvinfo : EIATTR_CUDA_API_VERSION
	.align		4
        /*0000*/ 	.byte	0x04, 0x37
        /*0002*/ 	.short	(.L_147 - .L_146)
.L_146:
        /*0004*/ 	.word	0x00000082


	//----- nvinfo : EIATTR_KPARAM_INFO
	.align		4
.L_147:
        /*0008*/ 	.byte	0x04, 0x17
        /*000a*/ 	.short	(.L_149 - .L_148)
.L_148:
        /*000c*/ 	.word	0x00000000
        /*0010*/ 	.short	0x000a
        /*0012*/ 	.short	0x0034
        /*0014*/ 	.byte	0x00, 0xf0, 0x11, 0x00


	//----- nvinfo : EIATTR_KPARAM_INFO
	.align		4
.L_149:
        /*0018*/ 	.byte	0x04, 0x17
        /*001a*/ 	.short	(.L_151 - .L_150)
.L_150:
        /*001c*/ 	.word	0x00000000
        /*0020*/ 	.short	0x0009
        /*0022*/ 	.short	0x0030
        /*0024*/ 	.byte	0x00, 0xf0, 0x11, 0x00


	//----- nvinfo : EIATTR_KPARAM_INFO
	.align		4
.L_151:
        /*0028*/ 	.byte	0x04, 0x17
        /*002a*/ 	.short	(.L_153 - .L_152)
.L_152:
        /*002c*/ 	.word	0x00000000
        /*0030*/ 	.short	0x0008
        /*0032*/ 	.short	0x0028
        /*0034*/ 	.byte	0x00, 0xf5, 0x21, 0x00


	//----- nvinfo : EIATTR_KPARAM_INFO
	.align		4
.L_153:
        /*0038*/ 	.byte	0x04, 0x17
        /*003a*/ 	.short	(.L_155 - .L_154)
.L_154:
        /*003c*/ 	.word	0x00000000
        /*0040*/ 	.short	0x0007
        /*0042*/ 	.short	0x0024
        /*0044*/ 	.byte	0x00, 0xf0, 0x11, 0x00


	//----- nvinfo : EIATTR_KPARAM_INFO
	.align		4
.L_155:
        /*0048*/ 	.byte	0x04, 0x17
        /*004a*/ 	.short	(.L_157 - .L_156)
.L_156:
        /*004c*/ 	.word	0x00000000
        /*0050*/ 	.short	0x0006
        /*0052*/ 	.short	0x0020
        /*0054*/ 	.byte	0x00, 0xf0, 0x11, 0x00


	//----- nvinfo : EIATTR_KPARAM_INFO
	.align		4
.L_157:
        /*0058*/ 	.byte	0x04, 0x17
        /*005a*/ 	.short	(.L_159 - .L_158)
.L_158:
        /*005c*/ 	.word	0x00000000
        /*0060*/ 	.short	0x0005
        /*0062*/ 	.short	0x0018
        /*0064*/ 	.byte	0x00, 0xf5, 0x21, 0x00


	//----- nvinfo : EIATTR_KPARAM_INFO
	.align		4
.L_159:
        /*0068*/ 	.byte	0x04, 0x17
        /*006a*/ 	.short	(.L_161 - .L_160)
.L_160:
        /*006c*/ 	.word	0x00000000
        /*0070*/ 	.short	0x0004
        /*0072*/ 	.short	0x0014
        /*0074*/ 	.byte	0x00, 0xf0, 0x11, 0x00


	//----- nvinfo : EIATTR_KPARAM_INFO
	.align		4
.L_161:
        /*0078*/ 	.byte	0x04, 0x17
        /*007a*/ 	.short	(.L_163 - .L_162)
.L_162:
        /*007c*/ 	.word	0x00000000
        /*0080*/ 	.short	0x0003
        /*0082*/ 	.short	0x0010
        /*0084*/ 	.byte	0x00, 0xf0, 0x11, 0x00


	//----- nvinfo : EIATTR_KPARAM_INFO
	.align		4
.L_163:
        /*0088*/ 	.byte	0x04, 0x17
        /*008a*/ 	.short	(.L_165 - .L_164)
.L_164:
        /*008c*/ 	.word	0x00000000
        /*0090*/ 	.short	0x0002
        /*0092*/ 	.short	0x0008
        /*0094*/ 	.byte	0x00, 0xf5, 0x21, 0x00


	//----- nvinfo : EIATTR_KPARAM_INFO
	.align		4
.L_165:
        /*0098*/ 	.byte	0x04, 0x17
        /*009a*/ 	.short	(.L_167 - .L_166)
.L_166:
        /*009c*/ 	.word	0x00000000
        /*00a0*/ 	.short	0x0001
        /*00a2*/ 	.short	0x0004
        /*00a4*/ 	.byte	0x00, 0xf0, 0x11, 0x00


	//----- nvinfo : EIATTR_KPARAM_INFO
	.align		4
.L_167:
        /*00a8*/ 	.byte	0x04, 0x17
        /*00aa*/ 	.short	(.L_169 - .L_168)
.L_168:
        /*00ac*/ 	.word	0x00000000
        /*00b0*/ 	.short	0x0000
        /*00b2*/ 	.short	0x0000
        /*00b4*/ 	.byte	0x00, 0xf0, 0x11, 0x00


	//----- nvinfo : EIATTR_SPARSE_MMA_MASK
	.align		4
.L_169:
        /*00b8*/ 	.byte	0x03, 0x50
        /*00ba*/ 	.short	0x0000


	//----- nvinfo : EIATTR_MAXREG_COUNT
	.align		4
        /*00bc*/ 	.byte	0x03, 0x1b
        /*00be*/ 	.short	0x00ff


	//----- nvinfo : EIATTR_MERCURY_ISA_VERSION
	.align		4
        /*00c0*/ 	.byte	0x03, 0x5f
        /*00c2*/ 	.short	0x0101


	//----- nvinfo : EIATTR_VRC_CTA_INIT_COUNT
	.align		4
        /*00c4*/ 	.byte	0x02, 0x4a
	.zero		1
	.zero		1


	//----- nvinfo : EIATTR_EXIT_INSTR_OFFSETS
	.align		4
        /*00c8*/ 	.byte	0x04, 0x1c
        /*00ca*/ 	.short	(.L_171 - .L_170)


	//   ....[0]....
.L_170:
        /*00cc*/ 	.word	0x000000c0


	//   ....[1]....
        /*00d0*/ 	.word	0x00000210


	//----- nvinfo : EIATTR_CBANK_PARAM_SIZE
	.align		4
.L_171:
        /*00d4*/ 	.byte	0x03, 0x19
        /*00d6*/ 	.short	0x0038


	//----- nvinfo : EIATTR_PARAM_CBANK
	.align		4
        /*00d8*/ 	.byte	0x04, 0x0a
        /*00da*/ 	.short	(.L_173 - .L_172)
	.align		4
.L_172:
        /*00dc*/ 	.word	index@(.nv.constant0.ge_lmax)
        /*00e0*/ 	.short	0x0380
        /*00e2*/ 	.short	0x0038


	//----- nvinfo : EIATTR_SW_WAR
	.align		4
.L_173:
        /*00e4*/ 	.byte	0x04, 0x36
        /*00e6*/ 	.short	(.L_175 - .L_174)
.L_174:
        /*00e8*/ 	.word	0x00000008
.L_175:


//--------------------- .nv.info.ge_linear_frac   --------------------------
	.section	.nv.info.ge_linear_frac,"",@"SHT_CUDA_INFO"
	.sectionflags	@""
	.align	4


	//----- nvinfo : EIATTR_CUDA_API_VERSION
	.align		4
        /*0000*/ 	.byte	0x04, 0x37
        /*0002*/ 	.short	(.L_177 - .L_176)
.L_176:
        /*0004*/ 	.word	0x00000082


	//----- nvinfo : EIATTR_KPARAM_INFO
	.align		4
.L_177:
        /*0008*/ 	.byte	0x04, 0x17
        /*000a*/ 	.short	(.L_179 - .L_178)
.L_178:
        /*000c*/ 	.word	0x00000000
        /*0010*/ 	.short	0x000e
        /*0012*/ 	.short	0x0044
        /*0014*/ 	.byte	0x00, 0xf0, 0x11, 0x00


	//----- nvinfo : EIATTR_KPARAM_INFO
	.align		4
.L_179:
        /*0018*/ 	.byte	0x04, 0x17
        /*001a*/ 	.short	(.L_181 - .L_180)
.L_180:
        /*001c*/ 	.word	0x00000000
        /*0020*/ 	.short	0x000d
        /*0022*/ 	.short	0x0040
        /*0024*/ 	.byte	0x00, 0xf0, 0x11, 0x00


	//----- nvinfo : EIATTR_KPARAM_INFO
	.align		4
.L_181:
        /*0028*/ 	.byte	0x04, 0x17
        /*002a*/ 	.short	(.L_183 - .L_182)
.L_182:
        /*002c*/ 	.word	0x00000000
        /*0030*/ 	.short	0x000c
        /*0032*/ 	.short	0x0038
        /*0034*/ 	.byte	0x00, 0xf5, 0x21, 0x00


	//----- nvinfo : EIATTR_KPARAM_INFO
	.align		4
.L_183:
        /*0038*/ 	.byte	0x04, 0x17
        /*003a*/ 	.short	(.L_185 - .L_184)
.L_184:
        /*003c*/ 	.word	0x00000000
        /*0040*/ 	.short	0x000b
        /*0042*/ 	.short	0x0034
        /*0044*/ 	.byte	0x00, 0xf0, 0x11, 0x00


	//----- nvinfo : EIATTR_KPARAM_INFO
	.align		4
.L_185:
        /*0048*/ 	.byte	0x04, 0x17
        /*004a*/ 	.short	(.L_187 - .L_186)
.L_186:
        /*004c*/ 	.word	0x00000000
        /*0050*/ 	.short	0x000a
        /*0052*/ 	.short	0x0030
        /*0054*/ 	.byte	0x00, 0xf0, 0x11, 0x00


	//----- nvinfo : EIATTR_KPARAM_INFO
	.align		4
.L_187:
        /*0058*/ 	.byte	0x04, 0x17
        /*005a*/ 	.short	(.L_189 - .L_188)
.L_188:
        /*005c*/ 	.word	0x00000000
        /*0060*/ 	.short	0x0009
        /*0062*/ 	.short	0x002c
        /*0064*/ 	.byte	0x00, 0xf0, 0x11, 0x00


	//----- nvinfo : EIATTR_KPARAM_INFO
	.align		4
.L_189:
        /*0068*/ 	.byte	0x04, 0x17
        /*006a*/ 	.short	(.L_191 - .L_190)
.L_190:
        /*006c*/ 	.word	0x00000000
        /*0070*/ 	.short	0x0008
        /*0072*/ 	.short	0x0028
        /*0074*/ 	.byte	0x00, 0xf0, 0x11, 0x00


	//----- nvinfo : EIATTR_KPARAM_INFO
	.align		4
.L_191:
        /*0078*/ 	.byte	0x04, 0x17
        /*007a*/ 	.short	(.L_193 - .L_192)
.L_192:
        /*007c*/ 	.word	0x00000000
        /*0080*/ 	.short	0x0007
        /*0082*/ 	.short	0x0024
        /*0084*/ 	.byte	0x00, 0xf0, 0x11, 0x00


	//----- nvinfo : EIATTR_KPARAM_INFO
	.align		4
.L_193:
        /*0088*/ 	.byte	0x04, 0x17
        /*008a*/ 	.short	(.L_195 - .L_194)
.L_194:
        /*008c*/ 	.word	0x00000000
        /*0090*/ 	.short	0x0006
        /*0092*/ 	.short	0x0020
        /*0094*/ 	.byte	0x00, 0xf0, 0x11, 0x00


	//----- nvinfo : EIATTR_KPARAM_INFO
	.align		4
.L_195:
        /*0098*/ 	.byte	0x04, 0x17
        /*009a*/ 	.short	(.L_197 - .L_196)
.L_196:
        /*009c*/ 	.word	0x00000000
        /*00a0*/ 	.short	0x0005
        /*00a2*/ 	.short	0x0018
        /*00a4*/ 	.byte	0x00, 0xf5, 0x21, 0x00


	//----- nvinfo : EIATTR_KPARAM_INFO
	.align		4
.L_197:
        /*00a8*/ 	.byte	0x04, 0x17
        /*00aa*/ 	.short	(.L_199 - .L_198)
.L_198:
        /*00ac*/ 	.word	0x00000000
        /*00b0*/ 	.short	0x0004
        /*00b2*/ 	.short	0x0014
        /*00b4*/ 	.byte	0x00, 0xf0, 0x11, 0x00


	//----- nvinfo : EIATTR_KPARAM_INFO
	.align		4
.L_199:
        /*00b8*/ 	.byte	0x04, 0x17
        /*00ba*/ 	.short	(.L_201 - .L_200)
.L_200:
        /*00bc*/ 	.word	0x00000000
        /*00c0*/ 	.short	0x0003
        /*00c2*/ 	.short	0x0010
        /*00c4*/ 	.byte	0x00, 0xf0, 0x11, 0x00


	//----- nvinfo : EIATTR_KPARAM_INFO
	.align		4
.L_201:
        /*00c8*/ 	.byte	0x04, 0x17
        /*00ca*/ 	.short	(.L_203 - .L_202)
.L_202:
        /*00cc*/ 	.word	0x00000000
        /*00d0*/ 	.short	0x0002
        /*00d2*/ 	.short	0x0008
        /*00d4*/ 	.byte	0x00, 0xf5, 0x21, 0x00


	//----- nvinfo : EIATTR_KPARAM_INFO
	.align		4
.L_203:
        /*00d8*/ 	.byte	0x04, 0x17
        /*00da*/ 	.short	(.L_205 - .L_204)
.L_204:
        /*00dc*/ 	.word	0x00000000
        /*00e0*/ 	.short	0x0001
        /*00e2*/ 	.short	0x0004
        /*00e4*/ 	.byte	0x00, 0xf0, 0x11, 0x00


	//----- nvinfo : EIATTR_KPARAM_INFO
	.align		4
.L_205:
        /*00e8*/ 	.byte	0x04, 0x17
        /*00ea*/ 	.short	(.L_207 - .L_206)
.L_206:
        /*00ec*/ 	.word	0x00000000
        /*00f0*/ 	.short	0x0000
        /*00f2*/ 	.short	0x0000
        /*00f4*/ 	.byte	0x00, 0xf0, 0x11, 0x00


	//----- nvinfo : EIATTR_SPARSE_MMA_MASK
	.align		4
.L_207:
        /*00f8*/ 	.byte	0x03, 0x50
        /*00fa*/ 	.short	0x0000


	//----- nvinfo : EIATTR_MAXREG_COUNT
	.align		4
        /*00fc*/ 	.byte	0x03, 0x1b
        /*00fe*/ 	.short	0x00ff


	//----- nvinfo : EIATTR_MERCURY_ISA_VERSION
	.align		4
        /*0100*/ 	.byte	0x03, 0x5f
        /*0102*/ 	.short	0x0101


	//----- nvinfo : EIATTR_VRC_CTA_INIT_COUNT
	.align		4
        /*0104*/ 	.byte	0x02, 0x4a
	.zero		1
	.zero		1


	//----- nvinfo : EIATTR_EXIT_INSTR_OFFSETS
	.align		4
        /*0108*/ 	.byte	0x04, 0x1c
        /*010a*/ 	.short	(.L_209 - .L_208)


	//   ....[0]....
.L_208:
        /*010c*/ 	.word	0x000000c0


	//   ....[1]....
        /*0110*/ 	.word	0x00000310


	//----- nvinfo : EIATTR_CRS_STACK_SIZE
	.align		4
.L_209:
        /*0114*/ 	.byte	0x04, 0x1e
        /*0116*/ 	.short	(.L_211 - .L_210)
.L_210:
        /*0118*/ 	.word	0x00000000


	//----- nvinfo : EIATTR_CBANK_PARAM_SIZE
	.align		4
.L_211:
        /*011c*/ 	.byte	0x03, 0x19
        /*011e*/ 	.short	0x0048


	//----- nvinfo : EIATTR_PARAM_CBANK
	.align		4
        /*0120*/ 	.byte	0x04, 0x0a
        /*0122*/ 	.short	(.L_213 - .L_212)
	.align		4
.L_212:
        /*0124*/ 	.word	index@(.nv.constant0.ge_linear_frac)
        /*0128*/ 	.short	0x0380
        /*012a*/ 	.short	0x0048


	//----- nvinfo : EIATTR_SW_WAR
	.align		4
.L_213:
        /*012c*/ 	.byte	0x04, 0x36
        /*012e*/ 	.short	(.L_215 - .L_214)
.L_214:
        /*0130*/ 	.word	0x00000008
.L_215:


//--------------------- .nv.info.ge_abs           --------------------------
	.section	.nv.info.ge_abs,"",@"SHT_CUDA_INFO"
	.sectionflags	@""
	.align	4


	//----- nvinfo : EIATTR_CUDA_API_VERSION
	.align		4
        /*0000*/ 	.byte	0x04, 0x37
        /*0002*/ 	.short	(.L_217 - .L_216)
.L_216:
        /*0004*/ 	.word	0x00000082


	//----- nvinfo : EIATTR_KPARAM_INFO
	.align		4
.L_217:
        /*0008*/ 	.byte	0x04, 0x17
        /*000a*/ 	.short	(.L_219 - .L_218)
.L_218:
        /*000c*/ 	.word	0x00000000
        /*0010*/ 	.short	0x0007
        /*0012*/ 	.short	0x0024
        /*0014*/ 	.byte	0x00, 0xf0, 0x11, 0x00


	//----- nvinfo : EIATTR_KPARAM_INFO
	.align		4
.L_219:
        /*0018*/ 	.byte	0x04, 0x17
        /*001a*/ 	.short	(.L_221 - .L_220)
.L_220:
        /*001c*/ 	.word	0x00000000
        /*0020*/ 	.short	0x0006
        /*0022*/ 	.short	0x0020
        /*0024*/ 	.byte	0x00, 0xf0, 0x11, 0x00


	//----- nvinfo : EIATTR_KPARAM_INFO
	.align		4
.L_221:
        /*0028*/ 	.byte	0x04, 0x17
        /*002a*/ 	.short	(.L_223 - .L_222)
.L_222:
        /*002c*/ 	.word	0x00000000
        /*0030*/ 	.short	0x0005
        /*0032*/ 	.short	0x0018
        /*0034*/ 	.byte	0x00, 0xf5, 0x21, 0x00


	//----- nvinfo : EIATTR_KPARAM_INFO
	.align		4
.L_223:
        /*0038*/ 	.byte	0x04, 0x17
        /*003a*/ 	.short	(.L_225 - .L_224)
.L_224:
        /*003c*/ 	.word	0x00000000
        /*0040*/ 	.short	0x0004
        /*0042*/ 	.short	0x0014
        /*0044*/ 	.byte	0x00, 0xf0, 0x11, 0x00


	//----- nvinfo : EIATTR_KPARAM_INFO
	.align		4
.L_225:
        /*0048*/ 	.byte	0x04, 0x17
        /*004a*/ 	.short	(.L_227 - .L_226)
.L_226:
        /*004c*/ 	.word	0x00000000
        /*0050*/ 	.short	0x0003
        /*0052*/ 	.short	0x0010
        /*0054*/ 	.byte	0x00, 0xf0, 0x11, 0x00


	//----- nvinfo : EIATTR_KPARAM_INFO
	.align		4
.L_227:
        /*0058*/ 	.byte	0x04, 0x17
        /*005a*/ 	.short	(.L_229 - .L_228)
.L_228:
        /*005c*/ 	.word	0x00000000
        /*0060*/ 	.short	0x0002
        /*0062*/ 	.short	0x0008
        /*0064*/ 	.byte	0x00, 0xf5, 0x21, 0x00


	//----- nvinfo : EIATTR_KPARAM_INFO
	.align		4
.L_229:
        /*0068*/ 	.byte	0x04, 0x17
        /*006a*/ 	.short	(.L_231 - .L_230)
.L_230:
        /*006c*/ 	.word	0x00000000
        /*0070*/ 	.short	0x0001
        /*0072*/ 	.short	0x0004
        /*0074*/ 	.byte	0x00, 0xf0, 0x11, 0x00


	//----- nvinfo : EIATTR_KPARAM_INFO
	.align		4
.L_231:
        /*0078*/ 	.byte	0x04, 0x17
        /*007a*/ 	.short	(.L_233 - .L_232)
.L_232:
        /*007c*/ 	.word	0x00000000
        /*0080*/ 	.short	0x0000
        /*0082*/ 	.short	0x0000
        /*0084*/ 	.byte	0x00, 0xf0, 0x11, 0x00


	//----- nvinfo : EIATTR_SPARSE_MMA_MASK
	.align		4
.L_233:
        /*0088*/ 	.byte	0x03, 0x50
        /*008a*/ 	.short	0x0000


	//----- nvinfo : EIATTR_MAXREG_COUNT
	.align		4
        /*008c*/ 	.byte	0x03, 0x1b
        /*008e*/ 	.short	0x00ff


	//----- nvinfo : EIATTR_MERCURY_ISA_VERSION
	.align		4
        /*0090*/ 	.byte	0x03, 0x5f
        /*0092*/ 	.short	0x0101


	//----- nvinfo : EIATTR_VRC_CTA_INIT_COUNT
	.align		4
        /*0094*/ 	.byte	0x02, 0x4a
	.zero		1
	.zero		1


	//----- nvinfo : EIATTR_EXIT_INSTR_OFFSETS
	.align		4
        /*0098*/ 	.byte	0x04, 0x1c
        /*009a*/ 	.short	(.L_235 - .L_234)


	//   ....[0]....
.L_234:
        /*009c*/ 	.word	0x000000c0


	//   ....[1]....
        /*00a0*/ 	.word	0x000001b0


	//----- nvinfo : EIATTR_CBANK_PARAM_SIZE
	.align		4
.L_235:
        /*00a4*/ 	.byte	0x03, 0x19
        /*00a6*/ 	.short	0x0028


	//----- nvinfo : EIATTR_PARAM_CBANK
	.align		4
        /*00a8*/ 	.byte	0x04, 0x0a
        /*00aa*/ 	.short	(.L_237 - .L_236)
	.align		4
.L_236:
        /*00ac*/ 	.word	index@(.nv.constant0.ge_abs)
        /*00b0*/ 	.short	0x0380
        /*00b2*/ 	.short	0x0028


	//----- nvinfo : EIATTR_SW_WAR
	.align		4
.L_237:
        /*00b4*/ 	.byte	0x04, 0x36
        /*00b6*/ 	.short	(.L_239 - .L_238)
.L_238:
        /*00b8*/ 	.word	0x00000008
.L_239:


//--------------------- .nv.info.vector_ramp      --------------------------
	.section	.nv.info.vector_ramp,"",@"SHT_CUDA_INFO"
	.sectionflags	@""
	.align	4


	//----- nvinfo : EIATTR_CUDA_API_VERSION
	.align		4
        /*0000*/ 	.byte	0x04, 0x37
        /*0002*/ 	.short	(.L_241 - .L_240)
.L_240:
        /*0004*/ 	.word	0x00000082


	//----- nvinfo : EIATTR_KPARAM_INFO
	.align		4
.L_241:
        /*0008*/ 	.byte	0x04, 0x17
        /*000a*/ 	.short	(.L_243 - .L_242)
.L_242:
        /*000c*/ 	.word	0x00000000
        /*0010*/ 	.short	0x0006
        /*0012*/ 	.short	0x0024
        /*0014*/ 	.byte	0x00, 0xf0, 0x11, 0x00


	//----- nvinfo : EIATTR_KPARAM_INFO
	.align		4
.L_243:
        /*0018*/ 	.byte	0x04, 0x17
        /*001a*/ 	.short	(.L_245 - .L_244)
.L_244:
        /*001c*/ 	.word	0x00000000
        /*0020*/ 	.short	0x0005
        /*0022*/ 	.short	0x0020
        /*0024*/ 	.byte	0x00, 0xf0, 0x11, 0x00


	//----- nvinfo : EIATTR_KPARAM_INFO
	.align		4
.L_245:
        /*0028*/ 	.byte	0x04, 0x17
        /*002a*/ 	.short	(.L_247 - .L_246)
.L_246:
        /*002c*/ 	.word	0x00000000
        /*0030*/ 	.short	0x0004
        /*0032*/ 	.short	0x0018
        /*0034*/ 	.byte	0x00, 0xf5, 0x21, 0x00


	//----- nvinfo : EIATTR_KPARAM_INFO
	.align		4
.L_247:
        /*0038*/ 	.byte	0x04, 0x17
        /*003a*/ 	.short	(.L_249 - .L_248)
.L_248:
        /*003c*/ 	.word	0x00000000
        /*0040*/ 	.short	0x0003
        /*0042*/ 	.short	0x0014
        /*0044*/ 	.byte	0x00, 0xf0, 0x11, 0x00


	//----- nvinfo : EIATTR_KPARAM_INFO
	.align		4
.L_249:
        /*0048*/ 	.byte	0x04, 0x17
        /*004a*/ 	.short	(.L_251 - .L_250)
.L_250:
        /*004c*/ 	.word	0x00000000
        /*0050*/ 	.short	0x0002
        /*0052*/ 	.short	0x0010
        /*0054*/ 	.byte	0x00, 0xf0, 0x11, 0x00


	//----- nvinfo : EIATTR_KPARAM_INFO
	.align		4
.L_251:
        /*0058*/ 	.byte	0x04, 0x17
        /*005a*/ 	.short	(.L_253 - .L_252)
.L_252:
        /*005c*/ 	.word	0x00000000
        /*0060*/ 	.short	0x0001
        /*0062*/ 	.short	0x0008
        /*0064*/ 	.byte	0x00, 0xf5, 0x21, 0x00


	//----- nvinfo : EIATTR_KPARAM_INFO
	.align		4
.L_253:
        /*0068*/ 	.byte	0x04, 0x17
        /*006a*/ 	.short	(.L_255 - .L_254)
.L_254:
        /*006c*/ 	.word	0x00000000
        /*0070*/ 	.short	0x0000
        /*0072*/ 	.short	0x0000
        /*0074*/ 	.byte	0x00, 0xf0, 0x11, 0x00


	//----- nvinfo : EIATTR_SPARSE_MMA_MASK
	.align		4
.L_255:
        /*0078*/ 	.byte	0x03, 0x50
        /*007a*/ 	.short	0x0000


	//----- nvinfo : EIATTR_MAXREG_COUNT
	.align		4
        /*007c*/ 	.byte	0x03, 0x1b
        /*007e*/ 	.short	0x00ff


	//----- nvinfo : EIATTR_MERCURY_ISA_VERSION
	.align		4
        /*0080*/ 	.byte	0x03, 0x5f
        /*0082*/ 	.short	0x0101


	//----- nvinfo : EIATTR_VRC_CTA_INIT_COUNT
	.align		4
        /*0084*/ 	.byte	0x02, 0x4a
	.zero		1
	.zero		1


	//----- nvinfo : EIATTR_EXIT_INSTR_OFFSETS
	.align		4
        /*0088*/ 	.byte	0x04, 0x1c
        /*008a*/ 	.short	(.L_257 - .L_256)


	//   ....[0]....
.L_256:
        /*008c*/ 	.word	0x00000070


	//   ....[1]....
        /*0090*/ 	.word	0x00000140


	//----- nvinfo : EIATTR_CBANK_PARAM_SIZE
	.align		4
.L_257:
        /*0094*/ 	.byte	0x03, 0x19
        /*0096*/ 	.short	0x0028


	//----- nvinfo : EIATTR_PARAM_CBANK
	.align		4
        /*0098*/ 	.byte	0x04, 0x0a
        /*009a*/ 	.short	(.L_259 - .L_258)
	.align		4
.L_258:
        /*009c*/ 	.word	index@(.nv.constant0.vector_ramp)
        /*00a0*/ 	.short	0x0380
        /*00a2*/ 	.short	0x0028


	//----- nvinfo : EIATTR_SW_WAR
	.align		4
.L_259:
        /*00a4*/ 	.byte	0x04, 0x36
        /*00a6*/ 	.short	(.L_261 - .L_260)
.L_260:
        /*00a8*/ 	.word	0x00000008
.L_261:


//--------------------- .nv.info.vector_lmin      --------------------------
	.section	.nv.info.vector_lmin,"",@"SHT_CUDA_INFO"
	.sectionflags	@""
	.align	4


	//----- nvinfo : EIATTR_CUDA_API_VERSION
	.align		4
        /*0000*/ 	.byte	0x04, 0x37
        /*0002*/ 	.short	(.L_263 - .L_262)
.L_262:
        /*0004*/ 	.word	0x00000082


	//----- nvinfo : EIATTR_KPARAM_INFO
	.align		4
.L_263:
        /*0008*/ 	.byte	0x04, 0x17
        /*000a*/ 	.short	(.L_265 - .L_264)
.L_264:
        /*000c*/ 	.word	0x00000000
        /*0010*/ 	.short	0x0009
        /*0012*/ 	.short	0x0034
        /*0014*/ 	.byte	0x00, 0xf0, 0x11, 0x00


	//----- nvinfo : EIATTR_KPARAM_INFO
	.align		4
.L_265:
        /*0018*/ 	.byte	0x04, 0x17
        /*001a*/ 	.short	(.L_267 - .L_266)
.L_266:
        /*001c*/ 	.word	0x00000000
        /*0020*/ 	.short	0x0008
        /*0022*/ 	.short	0x0030
        /*0024*/ 	.byte	0x00, 0xf0, 0x11, 0x00


	//----- nvinfo : EIATTR_KPARAM_INFO
	.align		4
.L_267:
        /*0028*/ 	.byte	0x04, 0x17
        /*002a*/ 	.short	(.L_269 - .L_268)
.L_268:
        /*002c*/ 	.word	0x00000000
        /*0030*/ 	.short	0x0007
        /*0032*/ 	.short	0x0028
        /*0034*/ 	.byte	0x00, 0xf5, 0x21, 0x00


	//----- nvinfo : EIATTR_KPARAM_INFO
	.align		4
.L_269:
        /*0038*/ 	.byte	0x04, 0x17
        /*003a*/ 	.short	(.L_271 - .L_270)
.L_270:
        /*003c*/ 	.word	0x00000000
        /*0040*/ 	.short	0x0006
        /*0042*/ 	.short	0x0024
        /*0044*/ 	.byte	0x00, 0xf0, 0x11, 0x00


	//----- nvinfo : EIATTR_KPARAM_INFO
	.align		4
.L_271:
        /*0048*/ 	.byte	0x04, 0x17
        /*004a*/ 	.short	(.L_273 - .L_272)
.L_272:
        /*004c*/ 	.word	0x00000000
        /*0050*/ 	.short	0x0005
        /*0052*/ 	.short	0x0020
        /*0054*/ 	.byte	0x00, 0xf0, 0x11, 0x00


	//----- nvinfo : EIATTR_KPARAM_INFO
	.align		4
.L_273:
        /*0058*/ 	.byte	0x04, 0x17
        /*005a*/ 	.short	(.L_275 - .L_274)
.L_274:
        /*005c*/ 	.word	0x00000000
        /*0060*/ 	.short	0x0004
        /*0062*/ 	.short	0x0018
        /*0064*/ 	.byte	0x00, 0xf5, 0x21, 0x00


	//----- nvinfo : EIATTR_KPARAM_INFO
	.align		4
.L_275:
        /*0068*/ 	.byte	0x04, 0x17
        /*006a*/ 	.short	(.L_277 - .L_276)
.L_276:
        /*006c*/ 	.word	0x00000000
        /*0070*/ 	.short	0x0003
        /*0072*/ 	.short	0x0014
        /*0074*/ 	.byte	0x00, 0xf0, 0x11, 0x00


	//----- nvinfo : EIATTR_KPARAM_INFO
	.align		4
.L_277:
        /*0078*/ 	.byte	0x04, 0x17
        /*007a*/ 	.short	(.L_279 - .L_278)
.L_278:
        /*007c*/ 	.word	0x00000000
        /*0080*/ 	.short	0x0002
        /*0082*/ 	.short	0x0010
        /*0084*/ 	.byte	0x00, 0xf0, 0x11, 0x00


	//----- nvinfo : EIATTR_KPARAM_INFO
	.align		4
.L_279:
        /*0088*/ 	.byte	0x04, 0x17
        /*008a*/ 	.short	(.L_281 - .L_280)
.L_280:
        /*008c*/ 	.word	0x00000000
        /*0090*/ 	.short	0x0001
        /*0092*/ 	.short	0x0008
        /*0094*/ 	.byte	0x00, 0xf5, 0x21, 0x00


	//----- nvinfo : EIATTR_KPARAM_INFO
	.align		4
.L_281:
        /*0098*/ 	.byte	0x04, 0x17
        /*009a*/ 	.short	(.L_283 - .L_282)
.L_282:
        /*009c*/ 	.word	0x00000000
        /*00a0*/ 	.short	0x0000
        /*00a2*/ 	.short	0x0000
        /*00a4*/ 	.byte	0x00, 0xf0, 0x11, 0x00


	//----- nvinfo : EIATTR_SPARSE_MMA_MASK
	.align		4
.L_283:
        /*00a8*/ 	.byte	0x03, 0x50
        /*00aa*/ 	.short	0x0000


	//----- nvinfo : EIATTR_MAXREG_COUNT
	.align		4
        /*00ac*/ 	.byte	0x03, 0x1b
        /*00ae*/ 	.short	0x00ff


	//----- nvinfo : EIATTR_MERCURY_ISA_VERSION
	.align		4
        /*00b0*/ 	.byte	0x03, 0x5f
        /*00b2*/ 	.short	0x0101


	//----- nvinfo : EIATTR_VRC_CTA_INIT_COUNT
	.align		4
        /*00b4*/ 	.byte	0x02, 0x4a
	.zero		1
	.zero		1


	//----- nvinfo : EIATTR_EXIT_INSTR_OFFSETS
	.align		4
        /*00b8*/ 	.byte	0x04, 0x1c
        /*00ba*/ 	.short	(.L_285 - .L_284)


	//   ....[0]....
.L_284:
        /*00bc*/ 	.word	0x00000070


	//   ....[1]....
        /*00c0*/ 	.word	0x00000190


	//----- nvinfo : EIATTR_CBANK_PARAM_SIZE
	.align		4
.L_285:
        /*00c4*/ 	.byte	0x03, 0x19
        /*00c6*/ 	.short	0x0038


	//----- nvinfo : EIATTR_PARAM_CBANK
	.align		4
        /*00c8*/ 	.byte	0x04, 0x0a
        /*00ca*/ 	.short	(.L_287 - .L_286)
	.align		4
.L_286:
        /*00cc*/ 	.word	index@(.nv.constant0.vector_lmin)
        /*00d0*/ 	.short	0x0380
        /*00d2*/ 	.short	0x0038


	//----- nvinfo : EIATTR_SW_WAR
	.align		4
.L_287:
        /*00d4*/ 	.byte	0x04, 0x36
        /*00d6*/ 	.short	(.L_289 - .L_288)
.L_288:
        /*00d8*/ 	.word	0x00000008
.L_289:


//--------------------- .nv.info.vector_lmax      --------------------------
	.section	.nv.info.vector_lmax,"",@"SHT_CUDA_INFO"
	.sectionflags	@""
	.align	4


	//----- nvinfo : EIATTR_CUDA_API_VERSION
	.align		4
        /*0000*/ 	.byte	0x04, 0x37
        /*0002*/ 	.short	(.L_291 - .L_290)
.L_290:
        /*0004*/ 	.word	0x00000082


	//----- nvinfo : EIATTR_KPARAM_INFO
	.align		4
.L_291:
        /*0008*/ 	.byte	0x04, 0x17
        /*000a*/ 	.short	(.L_293 - .L_292)
.L_292:
        /*000c*/ 	.word	0x00000000
        /*0010*/ 	.short	0x0009
        /*0012*/ 	.short	0x0034
        /*0014*/ 	.byte	0x00, 0xf0, 0x11, 0x00


	//----- nvinfo : EIATTR_KPARAM_INFO
	.align		4
.L_293:
        /*0018*/ 	.byte	0x04, 0x17
        /*001a*/ 	.short	(.L_295 - .L_294)
.L_294:
        /*001c*/ 	.word	0x00000000
        /*0020*/ 	.short	0x0008
        /*0022*/ 	.short	0x0030
        /*0024*/ 	.byte	0x00, 0xf0, 0x11, 0x00


	//----- nvinfo : EIATTR_KPARAM_INFO
	.align		4
.L_295:
        /*0028*/ 	.byte	0x04, 0x17
        /*002a*/ 	.short	(.L_297 - .L_296)
.L_296:
        /*002c*/ 	.word	0x00000000
        /*0030*/ 	.short	0x0007
        /*0032*/ 	.short	0x0028
        /*0034*/ 	.byte	0x00, 0xf5, 0x21, 0x00


	//----- nvinfo : EIATTR_KPARAM_INFO
	.align		4
.L_297:
        /*0038*/ 	.byte	0x04, 0x17
        /*003a*/ 	.short	(.L_299 - .L_298)
.L_298:
        /*003c*/ 	.word	0x00000000
        /*0040*/ 	.short	0x0006
        /*0042*/ 	.short	0x0024
        /*0044*/ 	.byte	0x00, 0xf0, 0x11, 0x00


	//----- nvinfo : EIATTR_KPARAM_INFO
	.align		4
.L_299:
        /*0048*/ 	.byte	0x04, 0x17
        /*004a*/ 	.short	(.L_301 - .L_300)
.L_300:
        /*004c*/ 	.word	0x00000000
        /*0050*/ 	.short	0x0005
        /*0052*/ 	.short	0x0020
        /*0054*/ 	.byte	0x00, 0xf0, 0x11, 0x00


	//----- nvinfo : EIATTR_KPARAM_INFO
	.align		4
.L_301:
        /*0058*/ 	.byte	0x04, 0x17
        /*005a*/ 	.short	(.L_303 - .L_302)
.L_302:
        /*005c*/ 	.word	0x00000000
        /*0060*/ 	.short	0x0004
        /*0062*/ 	.short	0x0018
        /*0064*/ 	.byte	0x00, 0xf5, 0x21, 0x00


	//----- nvinfo : EIATTR_KPARAM_INFO
	.align		4
.L_303:
        /*0068*/ 	.byte	0x04, 0x17
        /*006a*/ 	.short	(.L_305 - .L_304)
.L_304:
        /*006c*/ 	.word	0x00000000
        /*0070*/ 	.short	0x0003
        /*0072*/ 	.short	0x0014
        /*0074*/ 	.byte	0x00, 0xf0, 0x11, 0x00


	//----- nvinfo : EIATTR_KPARAM_INFO
	.align		4
.L_305:
        /*0078*/ 	.byte	0x04, 0x17
        /*007a*/ 	.short	(.L_307 - .L_306)
.L_306:
        /*007c*/ 	.word	0x00000000
        /*0080*/ 	.short	0x0002
        /*0082*/ 	.short	0x0010
        /*0084*/ 	.byte	0x00, 0xf0, 0x11, 0x00


	//----- nvinfo : EIATTR_KPARAM_INFO
	.align		4
.L_307:
        /*0088*/ 	.byte	0x04, 0x17
        /*008a*/ 	.short	(.L_309 - .L_308)
.L_308:
        /*008c*/ 	.word	0x00000000
        /*0090*/ 	.short	0x0001
        /*0092*/ 	.short	0x0008
        /*0094*/ 	.byte	0x00, 0xf5, 0x21, 0x00


	//----- nvinfo : EIATTR_KPARAM_INFO
	.align		4
.L_309:
        /*0098*/ 	.byte	0x04, 0x17
        /*009a*/ 	.short	(.L_311 - .L_310)
.L_310:
        /*009c*/ 	.word	0x00000000
        /*00a0*/ 	.short	0x0000
        /*00a2*/ 	.short	0x0000
        /*00a4*/ 	.byte	0x00, 0xf0, 0x11, 0x00


	//----- nvinfo : EIATTR_SPARSE_MMA_MASK
	.align		4
.L_311:
        /*00a8*/ 	.byte	0x03, 0x50
        /*00aa*/ 	.short	0x0000


	//----- nvinfo : EIATTR_MAXREG_COUNT
	.align		4
        /*00ac*/ 	.byte	0x03, 0x1b
        /*00ae*/ 	.short	0x00ff


	//----- nvinfo : EIATTR_MERCURY_ISA_VERSION
	.align		4
        /*00b0*/ 	.byte	0x03, 0x5f
        /*00b2*/ 	.short	0x0101


	//----- nvinfo : EIATTR_VRC_CTA_INIT_COUNT
	.align		4
        /*00b4*/ 	.byte	0x02, 0x4a
	.zero		1
	.zero		1


	//----- nvinfo : EIATTR_EXIT_INSTR_OFFSETS
	.align		4
        /*00b8*/ 	.byte	0x04, 0x1c
        /*00ba*/ 	.short	(.L_313 - .L_312)


	//   ....[0]....
.L_312:
        /*00bc*/ 	.word	0x00000070


	//   ....[1]....
        /*00c0*/ 	.word	0x00000190


	//----- nvinfo : EIATTR_CBANK_PARAM_SIZE
	.align		4
.L_313:
        /*00c4*/ 	.byte	0x03, 0x19
        /*00c6*/ 	.short	0x0038


	//----- nvinfo : EIATTR_PARAM_CBANK
	.align		4
        /*00c8*/ 	.byte	0x04, 0x0a
        /*00ca*/ 	.short	(.L_315 - .L_314)
	.align		4
.L_314:
        /*00cc*/ 	.word	index@(.nv.constant0.vector_lmax)
        /*00d0*/ 	.short	0x0380
        /*00d2*/ 	.short	0x0038


	//----- nvinfo : EIATTR_SW_WAR
	.align		4
.L_315:
        /*00d4*/ 	.byte	0x04, 0x36
        /*00d6*/ 	.short	(.L_317 - .L_316)
.L_316:
        /*00d8*/ 	.word	0x00000008
.L_317:


//--------------------- .nv.info.vector_abs       --------------------------
	.section	.nv.info.vector_abs,"",@"SHT_CUDA_INFO"
	.sectionflags	@""
	.align	4


	//----- nvinfo : EIATTR_CUDA_API_VERSION
	.align		4
        /*0000*/ 	.byte	0x04, 0x37
        /*0002*/ 	.short	(.L_319 - .L_318)
.L_318:
        /*0004*/ 	.word	0x00000082


	//----- nvinfo : EIATTR_KPARAM_INFO
	.align		4
.L_319:
        /*0008*/ 	.byte	0x04, 0x17
        /*000a*/ 	.short	(.L_321 - .L_320)
.L_320:
        /*000c*/ 	.word	0x00000000
        /*0010*/ 	.short	0x0006
        /*0012*/ 	.short	0x0024
        /*0014*/ 	.byte	0x00, 0xf0, 0x11, 0x00


	//----- nvinfo : EIATTR_KPARAM_INFO
	.align		4
.L_321:
        /*0018*/ 	.byte	0x04, 0x17
        /*001a*/ 	.short	(.L_323 - .L_322)
.L_322:
        /*001c*/ 	.word	0x00000000
        /*0020*/ 	.short	0x0005
        /*0022*/ 	.short	0x0020
        /*0024*/ 	.byte	0x00, 0xf0, 0x11, 0x00


	//----- nvinfo : EIATTR_KPARAM_INFO
	.align		4
.L_323:
        /*0028*/ 	.byte	0x04, 0x17
        /*002a*/ 	.short	(.L_325 - .L_324)
.L_324:
        /*002c*/ 	.word	0x00000000
        /*0030*/ 	.short	0x0004
        /*0032*/ 	.short	0x0018
        /*0034*/ 	.byte	0x00, 0xf5, 0x21, 0x00


	//----- nvinfo : EIATTR_KPARAM_INFO
	.align		4
.L_325:
        /*0038*/ 	.byte	0x04, 0x17
        /*003a*/ 	.short	(.L_327 - .L_326)
.L_326:
        /*003c*/ 	.word	0x00000000
        /*0040*/ 	.short	0x0003
        /*0042*/ 	.short	0x0014
        /*0044*/ 	.byte	0x00, 0xf0, 0x11, 0x00


	//----- nvinfo : EIATTR_KPARAM_INFO
	.align		4
.L_327:
        /*0048*/ 	.byte	0x04, 0x17
        /*004a*/ 	.short	(.L_329 - .L_328)
.L_328:
        /*004c*/ 	.word	0x00000000
        /*0050*/ 	.short	0x0002
        /*0052*/ 	.short	0x0010
        /*0054*/ 	.byte	0x00, 0xf0, 0x11, 0x00


	//----- nvinfo : EIATTR_KPARAM_INFO
	.align		4
.L_329:
        /*0058*/ 	.byte	0x04, 0x17
        /*005a*/ 	.short	(.L_331 - .L_330)
.L_330:
        /*005c*/ 	.word	0x00000000
        /*0060*/ 	.short	0x0001
        /*0062*/ 	.short	0x0008
        /*0064*/ 	.byte	0x00, 0xf5, 0x21, 0x00


	//----- nvinfo : EIATTR_KPARAM_INFO
	.align		4
.L_331:
        /*0068*/ 	.byte	0x04, 0x17
        /*006a*/ 	.short	(.L_333 - .L_332)
.L_332:
        /*006c*/ 	.word	0x00000000
        /*0070*/ 	.short	0x0000
        /*0072*/ 	.short	0x0000
        /*0074*/ 	.byte	0x00, 0xf0, 0x11, 0x00


	//----- nvinfo : EIATTR_SPARSE_MMA_MASK
	.align		4
.L_333:
        /*0078*/ 	.byte	0x03, 0x50
        /*007a*/ 	.short	0x0000


	//----- nvinfo : EIATTR_MAXREG_COUNT
	.align		4
        /*007c*/ 	.byte	0x03, 0x1b
        /*007e*/ 	.short	0x00ff


	//----- nvinfo : EIATTR_MERCURY_ISA_VERSION
	.align		4
        /*0080*/ 	.byte	0x03, 0x5f
        /*0082*/ 	.short	0x0101


	//----- nvinfo : EIATTR_VRC_CTA_INIT_COUNT
	.align		4
        /*0084*/ 	.byte	0x02, 0x4a
	.zero		1
	.zero		1


	//----- nvinfo : EIATTR_EXIT_INSTR_OFFSETS
	.align		4
        /*0088*/ 	.byte	0x04, 0x1c
        /*008a*/ 	.short	(.L_335 - .L_334)


	//   ....[0]....
.L_334:
        /*008c*/ 	.word	0x00000070


	//   ....[1]....
        /*0090*/ 	.word	0x00000140


	//----- nvinfo : EIATTR_CBANK_PARAM_SIZE
	.align		4
.L_335:
        /*0094*/ 	.byte	0x03, 0x19
        /*0096*/ 	.short	0x0028


	//----- nvinfo : EIATTR_PARAM_CBANK
	.align		4
        /*0098*/ 	.byte	0x04, 0x0a
        /*009a*/ 	.short	(.L_337 - .L_336)
	.align		4
.L_336:
        /*009c*/ 	.word	index@(.nv.constant0.vector_abs)
        /*00a0*/ 	.short	0x0380
        /*00a2*/ 	.short	0x0028


	//----- nvinfo : EIATTR_SW_WAR
	.align		4
.L_337:
        /*00a4*/ 	.byte	0x04, 0x36
        /*00a6*/ 	.short	(.L_339 - .L_338)
.L_338:
        /*00a8*/ 	.word	0x00000008
.L_339:


//--------------------- .nv.callgraph             --------------------------
	.section	.nv.callgraph,"",@"SHT_CUDA_CALLGRAPH"
	.align	4
	.sectionentsize	8
	.align		4
        /*0000*/ 	.word	0x00000000
	.align		4
        /*0004*/ 	.word	0xffffffff
	.align		4
        /*0008*/ 	.word	0x00000000
	.align		4
        /*000c*/ 	.word	0xfffffffe
	.align		4
        /*0010*/ 	.word	0x00000000
	.align		4
        /*0014*/ 	.word	0xfffffffd
	.align		4
        /*0018*/ 	.word	0x00000000
	.align		4
        /*001c*/ 	.word	0xfffffffc


//--------------------- .text.ge_relu             --------------------------
	.section	.text.ge_relu,"ax",@progbits
	.align	128
        .global         ge_relu
        .type           ge_relu,@function
        .size           ge_relu,(.L_x_24 - ge_relu)
        .other          ge_relu,@"STO_CUDA_ENTRY STV_DEFAULT"
ge_relu:
.text.ge_relu:
[----:B------:R-:W-:Y:S01]  /*0000*/  LDC R1, c[0x0][0x37c] ;  /* 0x0000df00ff017b82 */ /* 0x000fe20000000800 */
[----:B------:R-:W0:Y:S07]  /*0010*/  S2R R5, SR_TID.Y ;  /* 0x0000000000057919 */ /* 0x000e2e0000002200 */
[----:B------:R-:W1:Y:S01]  /*0020*/  LDC R0, c[0x0][0x360] ;  /* 0x0000d800ff007b82 */ /* 0x000e620000000800 */
[----:B------:R-:W2:Y:S01]  /*0030*/  LDCU.64 UR6, c[0x0][0x380] ;  /* 0x00007000ff0677ac */ /* 0x000ea20008000a00 */
[----:B------:R-:W1:Y:S06]  /*0040*/  S2R R3, SR_TID.X ;  /* 0x0000000000037919 */ /* 0x000e6c0000002100 */
[----:B------:R-:W0:Y:S08]  /*0050*/  S2UR UR5, SR_CTAID.Y ;  /* 0x00000000000579c3 */ /* 0x000e300000002600 */
[----:B------:R-:W0:Y:S08]  /*0060*/  LDC R8, c[0x0][0x364] ;  /* 0x0000d900ff087b82 */ /* 0x000e300000000800 */
[----:B------:R-:W1:Y:S01]  /*0070*/  S2UR UR4, SR_CTAID.X ;  /* 0x00000000000479c3 */ /* 0x000e620000002500 */
[----:B0-----:R-:W-:-:S05]  /*0080*/  IMAD R8, R8, UR5, R5 ;  /* 0x0000000508087c24 */ /* 0x001fca000f8e0205 */
[----:B--2---:R-:W-:Y:S01]  /*0090*/  ISETP.GE.AND P0, PT, R8, UR7, PT ;  /* 0x0000000708007c0c */ /* 0x004fe2000bf06270 */
[----:B-1----:R-:W-:-:S05]  /*00a0*/  IMAD R0, R0, UR4, R3 ;  /* 0x0000000400007c24 */ /* 0x002fca000f8e0203 */
[----:B------:R-:W-:-:S13]  /*00b0*/  ISETP.GE.OR P0, PT, R0, UR6, P0 ;  /* 0x0000000600007c0c */ /* 0x000fda0008706670 */
[----:B------:R-:W-:Y:S05]  /*00c0*/  @P0 EXIT ;  /* 0x000000000000094d */ /* 0x000fea0003800000 */
[----:B------:R-:W0:Y:S01]  /*00d0*/  LDCU.64 UR6, c[0x0][0x3a0] ;  /* 0x00007400ff0677ac */ /* 0x000e220008000a00 */
[----:B------:R-:W1:Y:S01]  /*00e0*/  LDC.64 R2, c[0x0][0x398] ;  /* 0x0000e600ff027b82 */ /* 0x000e620000000a00 */
[----:B------:R-:W2:Y:S01]  /*00f0*/  LDCU.64 UR8, c[0x0][0x390] ;  /* 0x00007200ff0877ac */ /* 0x000ea20008000a00 */
[----:B------:R-:W3:Y:S06]  /*0100*/  LDCU.64 UR4, c[0x0][0x358] ;  /* 0x00006b00ff0477ac */ /* 0x000eec0008000a00 */
[----:B------:R-:W4:Y:S01]  /*0110*/  LDC.64 R4, c[0x0][0x388] ;  /* 0x0000e200ff047b82 */ /* 0x000f220000000a00 */
[----:B0-----:R-:W-:-:S05]  /*0120*/  IADD3 R7, PT, PT, R0, UR6, RZ ;  /* 0x0000000600077c10 */ /* 0x001fca000fffe0ff */
[----:B------:R-:W-:Y:S01]  /*0130*/  IMAD R7, R8, UR7, R7 ;  /* 0x0000000708077c24 */ /* 0x000fe2000f8e0207 */
[----:B------:R-:W0:Y:S03]  /*0140*/  LDCU.64 UR6, c[0x0][0x3b0] ;  /* 0x00007600ff0677ac */ /* 0x000e260008000a00 */
[----:B-1----:R-:W-:Y:S01]  /*0150*/  IMAD.WIDE R2, R7, 0x4, R2 ;  /* 0x0000000407027825 */ /* 0x002fe200078e0202 */
[----:B--2---:R-:W-:-:S04]  /*0160*/  IADD3 R7, PT, PT, R0, UR8, RZ ;  /* 0x0000000800077c10 */ /* 0x004fc8000fffe0ff */
[----:B---3--:R-:W2:Y:S01]  /*0170*/  LDG.E R9, desc[UR4][R2.64] ;  /* 0x0000000402097981 */ /* 0x008ea2000c1e1900 */
[----:B------:R-:W-:-:S04]  /*0180*/  IMAD R7, R8, UR9, R7 ;  /* 0x0000000908077c24 */ /* 0x000fc8000f8e0207 */
[----:B----4-:R-:W-:Y:S02]  /*0190*/  IMAD.WIDE R4, R7, 0x4, R4 ;  /* 0x0000000407047825 */ /* 0x010fe400078e0204 */
[----:B------:R-:W1:Y:S04]  /*01a0*/  LDC.64 R6, c[0x0][0x3a8] ;  /* 0x0000ea00ff067b82 */ /* 0x000e680000000a00 */
[----:B------:R-:W3:Y:S01]  /*01b0*/  LDG.E R4, desc[UR4][R4.64] ;  /* 0x0000000404047981 */ /* 0x000ee2000c1e1900 */
[----:B0-----:R-:W-:-:S05]  /*01c0*/  IADD3 R11, PT, PT, R0, UR6, RZ ;  /* 0x00000006000b7c10 */ /* 0x001fca000fffe0ff */
[----:B------:R-:W-:-:S04]  /*01d0*/  IMAD R11, R8, UR7, R11 ;  /* 0x00000007080b7c24 */ /* 0x000fc8000f8e020b */
[----:B-1----:R-:W-:Y:S01]  /*01e0*/  IMAD.WIDE R6, R11, 0x4, R6 ;  /* 0x000000040b067825 */ /* 0x002fe200078e0206 */
[----:B--2---:R-:W-:-:S13]  /*01f0*/  FSETP.GT.AND P0, PT, R9, RZ, PT ;  /* 0x000000ff0900720b */ /* 0x004fda0003f04000 */
[----:B---3--:R-:W-:-:S05]  /*0200*/  @!P0 FMUL R9, R9, R4 ;  /* 0x0000000409098220 */ /* 0x008fca0000400000 */
[----:B------:R-:W-:Y:S01]  /*0210*/  STG.E desc[UR4][R6.64], R9 ;  /* 0x0000000906007986 */ /* 0x000fe2000c101904 */
[----:B------:R-:W-:Y:S05]  /*0220*/  EXIT ;  /* 0x000000000000794d */ /* 0x000fea0003800000 */
.L_x_0:
[----:B------:R-:W-:-:S00]  /*0230*/  BRA `(.L_x_0) ;  /* 0xfffffffc00fc7947 */ /* 0x000fc0000383ffff */
[----:B------:R-:W-:-:S00]  /*0240*/  NOP ;  /* 0x0000000000007918 */ /* 0x000fc00000000000 */
        /* <DEDUP_REMOVED lines=11> */
.L_x_24:


//--------------------- .text.ge_ramp             --------------------------
	.section	.text.ge_ramp,"ax",@progbits
	.align	128
        .global         ge_ramp
        .type           ge_ramp,@function
        .size           ge_ramp,(.L_x_25 - ge_ramp)
        .other          ge_ramp,@"STO_CUDA_ENTRY STV_DEFAULT"
ge_ramp:
.text.ge_ramp:
        /* <DEDUP_REMOVED lines=16> */
[----:B0-----:R-:W-:-:S05]  /*0100*/  IADD3 R5, PT, PT, R0, UR6, RZ ;  /* 0x0000000600057c10 */ /* 0x001fca000fffe0ff */
[----:B------:R-:W-:Y:S01]  /*0110*/  IMAD R5, R6, UR7, R5 ;  /* 0x0000000706057c24 */ /* 0x000fe2000f8e0205 */
[----:B------:R-:W0:Y:S03]  /*0120*/  LDCU.64 UR6, c[0x0][0x3a0] ;  /* 0x00007400ff0677ac */ /* 0x000e260008000a00 */
[----:B-1----:R-:W-:Y:S02]  /*0130*/  IMAD.WIDE R2, R5, 0x4, R2 ;  /* 0x0000000405027825 */ /* 0x002fe400078e0202 */
[----:B------:R-:W1:Y:S04]  /*0140*/  LDC.64 R4, c[0x0][0x398] ;  /* 0x0000e600ff047b82 */ /* 0x000e680000000a00 */
[----:B--2---:R-:W2:Y:S01]  /*0150*/  LDG.E R2, desc[UR4][R2.64] ;  /* 0x0000000402027981 */ /* 0x004ea2000c1e1900 */
[----:B0-----:R-:W-:-:S05]  /*0160*/  IADD3 R7, PT, PT, R0, UR6, RZ ;  /* 0x0000000600077c10 */ /* 0x001fca000fffe0ff */
[----:B------:R-:W-:-:S04]  /*0170*/  IMAD R7, R6, UR7, R7 ;  /* 0x0000000706077c24 */ /* 0x000fc8000f8e0207 */
[----:B-1----:R-:W-:Y:S01]  /*0180*/  IMAD.WIDE R4, R7, 0x4, R4 ;  /* 0x0000000407047825 */ /* 0x002fe200078e0204 */
[----:B--2---:R-:W-:-:S05]  /*0190*/  FMNMX R7, RZ, R2, !PT ;  /* 0x00000002ff077209 */ /* 0x004fca0007800000 */
[----:B------:R-:W-:Y:S01]  /*01a0*/  STG.E desc[UR4][R4.64], R7 ;  /* 0x0000000704007986 */ /* 0x000fe2000c101904 */
[----:B------:R-:W-:Y:S05]  /*01b0*/  EXIT ;  /* 0x000000000000794d */ /* 0x000fea0003800000 */
.L_x_1:
        /* <DEDUP_REMOVED lines=12> */
.L_x_25:


//--------------------- .text.ge_lmin             --------------------------
	.section	.text.ge_lmin,"ax",@progbits
	.align	128
        .global         ge_lmin
        .type           ge_lmin,@function
        .size           ge_lmin,(.L_x_26 - ge_lmin)
        .other          ge_lmin,@"STO_CUDA_ENTRY STV_DEFAULT"
ge_lmin:
.text.ge_lmin:
        /* <DEDUP_REMOVED lines=18> */
[----:B0-----:R-:W-:-:S02]  /*0120*/  IADD3 R7, PT, PT, R0, UR6, RZ ;  /* 0x0000000600077c10 */ /* 0x001fc4000fffe0ff */
[----:B--2---:R-:W-:-:S03]  /*0130*/  IADD3 R9, PT, PT, R0, UR8, RZ ;  /* 0x0000000800097c10 */ /* 0x004fc6000fffe0ff */
[C---:B------:R-:W-:Y:S01]  /*0140*/  IMAD R7, R8.reuse, UR7, R7 ;  /* 0x0000000708077c24 */ /* 0x040fe2000f8e0207 */
[----:B------:R-:W0:Y:S01]  /*0150*/  LDCU.64 UR6, c[0x0][0x3b0] ;  /* 0x00007600ff0677ac */ /* 0x000e220008000a00 */
[----:B------:R-:W-:Y:S02]  /*0160*/  IMAD R9, R8, UR9, R9 ;  /* 0x0000000908097c24 */ /* 0x000fe4000f8e0209 */
[----:B-1----:R-:W-:Y:S02]  /*0170*/  IMAD.WIDE R2, R7, 0x4, R2 ;  /* 0x0000000407027825 */ /* 0x002fe400078e0202 */
[----:B------:R-:W1:Y:S02]  /*0180*/  LDC.64 R6, c[0x0][0x3a8] ;  /* 0x0000ea00ff067b82 */ /* 0x000e640000000a00 */
[----:B----4-:R-:W-:Y:S02]  /*0190*/  IMAD.WIDE R4, R9, 0x4, R4 ;  /* 0x0000000409047825 */ /* 0x010fe400078e0204 */
[----:B---3--:R-:W2:Y:S04]  /*01a0*/  LDG.E R2, desc[UR4][R2.64] ;  /* 0x0000000402027981 */ /* 0x008ea8000c1e1900 */
[----:B------:R-:W2:Y:S01]  /*01b0*/  LDG.E R5, desc[UR4][R4.64] ;  /* 0x0000000404057981 */ /* 0x000ea2000c1e1900 */
[----:B0-----:R-:W-:-:S05]  /*01c0*/  IADD3 R9, PT, PT, R0, UR6, RZ ;  /* 0x0000000600097c10 */ /* 0x001fca000fffe0ff */
[----:B------:R-:W-:-:S04]  /*01d0*/  IMAD R9, R8, UR7, R9 ;  /* 0x0000000708097c24 */ /* 0x000fc8000f8e0209 */
[----:B-1----:R-:W-:Y:S01]  /*01e0*/  IMAD.WIDE R6, R9, 0x4, R6 ;  /* 0x0000000409067825 */ /* 0x002fe200078e0206 */
[----:B--2---:R-:W-:-:S05]  /*01f0*/  FMNMX R9, R2, R5, PT ;  /* 0x0000000502097209 */ /* 0x004fca0003800000 */
[----:B------:R-:W-:Y:S01]  /*0200*/  STG.E desc[UR4][R6.64], R9 ;  /* 0x0000000906007986 */ /* 0x000fe2000c101904 */
[----:B------:R-:W-:Y:S05]  /*0210*/  EXIT ;  /* 0x000000000000794d */ /* 0x000fea0003800000 */
.L_x_2:
        /* <DEDUP_REMOVED lines=14> */
.L_x_26:


//--------------------- .text.ge_lmax             --------------------------
	.section	.text.ge_lmax,"ax",@progbits
	.align	128
        .global         ge_lmax
        .type           ge_lmax,@function
        .size           ge_lmax,(.L_x_27 - ge_lmax)
        .other          ge_lmax,@"STO_CUDA_ENTRY STV_DEFAULT"
ge_lmax:
.text.ge_lmax:
        /* <DEDUP_REMOVED lines=31> */
[----:B--2---:R-:W-:-:S05]  /*01f0*/  FMNMX R9, R2, R5, !PT ;  /* 0x0000000502097209 */ /* 0x004fca0007800000 */
[----:B------:R-:W-:Y:S01]  /*0200*/  STG.E desc[UR4][R6.64], R9 ;  /* 0x0000000906007986 */ /* 0x000fe2000c101904 */
[----:B------:R-:W-:Y:S05]  /*0210*/  EXIT ;  /* 0x000000000000794d */ /* 0x000fea0003800000 */
.L_x_3:
        /* <DEDUP_REMOVED lines=14> */
.L_x_27:


//--------------------- .text.ge_linear_frac      --------------------------
	.section	.text.ge_linear_frac,"ax",@progbits
	.align	128
        .global         ge_linear_frac
        .type           ge_linear_frac,@function
        .size           ge_linear_frac,(.L_x_23 - ge_linear_frac)
        .other          ge_linear_frac,@"STO_CUDA_ENTRY STV_DEFAULT"
ge_linear_frac:
.text.ge_linear_frac:
        /* <DEDUP_REMOVED lines=13> */
[----:B------:R-:W0:Y:S01]  /*00d0*/  LDC.64 R6, c[0x0][0x3a0] ;  /* 0x0000e800ff067b82 */ /* 0x000e220000000a00 */
[----:B------:R-:W1:Y:S01]  /*00e0*/  LDCU.64 UR4, c[0x0][0x358] ;  /* 0x00006b00ff0477ac */ /* 0x000e620008000a00 */
[----:B------:R-:W2:Y:S06]  /*00f0*/  LDCU.64 UR6, c[0x0][0x390] ;  /* 0x00007200ff0677ac */ /* 0x000eac0008000a00 */
[----:B------:R-:W3:Y:S08]  /*0100*/  LDC.64 R8, c[0x0][0x398] ;  /* 0x0000e600ff087b82 */ /* 0x000ef00000000a00 */
[----:B------:R-:W4:Y:S01]  /*0110*/  LDC.64 R10, c[0x0][0x3b0] ;  /* 0x0000ec00ff0a7b82 */ /* 0x000f220000000a00 */
[----:B0-----:R-:W-:-:S07]  /*0120*/  IMAD.IADD R0, R5, 0x1, R6 ;  /* 0x0000000105007824 */ /* 0x001fce00078e0206 */
[----:B------:R-:W0:Y:S01]  /*0130*/  LDC.64 R12, c[0x0][0x3a8] ;  /* 0x0000ea00ff0c7b82 */ /* 0x000e220000000a00 */
[----:B------:R-:W-:-:S04]  /*0140*/  IMAD R3, R2, R7, R0 ;  /* 0x0000000702037224 */ /* 0x000fc800078e0200 */
[----:B---3--:R-:W-:-:S03]  /*0150*/  IMAD.WIDE R8, R3, 0x4, R8 ;  /* 0x0000000403087825 */ /* 0x008fc600078e0208 */
[----:B------:R-:W3:Y:S03]  /*0160*/  LDC.64 R6, c[0x0][0x388] ;  /* 0x0000e200ff067b82 */ /* 0x000ee60000000a00 */
[----:B-1----:R-:W4:Y:S01]  /*0170*/  LDG.E R8, desc[UR4][R8.64] ;  /* 0x0000000408087981 */ /* 0x002f22000c1e1900 */
[----:B--2---:R-:W-:-:S04]  /*0180*/  VIADD R3, R5, UR6 ;  /* 0x0000000605037c36 */ /* 0x004fc80008000000 */
[----:B------:R-:W-:-:S04]  /*0190*/  IMAD R3, R2, UR7, R3 ;  /* 0x0000000702037c24 */ /* 0x000fc8000f8e0203 */
[----:B---3--:R-:W-:-:S05]  /*01a0*/  IMAD.WIDE R6, R3, 0x4, R6 ;  /* 0x0000000403067825 */ /* 0x008fca00078e0206 */
[----:B------:R-:W0:Y:S01]  /*01b0*/  LDG.E R0, desc[UR4][R6.64] ;  /* 0x0000000406007981 */ /* 0x000e22000c1e1900 */
[----:B------:R-:W-:Y:S01]  /*01c0*/  BSSY.RECONVERGENT B0, `(.L_x_4) ;  /* 0x000000e000007945 */ /* 0x000fe20003800200 */
[----:B----4-:R-:W-:-:S04]  /*01d0*/  FFMA R3, R8, R10, R11 ;  /* 0x0000000a08037223 */ /* 0x010fc8000000000b */
[----:B------:R-:W1:Y:S02]  /*01e0*/  MUFU.RCP R4, R3 ;  /* 0x0000000300047308 */ /* 0x000e640000001000 */
[----:B-1----:R-:W-:Y:S01]  /*01f0*/  FFMA R11, -R3, R4, 1 ;  /* 0x3f800000030b7423 */ /* 0x002fe20000000104 */
[----:B0-----:R-:W-:-:S03]  /*0200*/  FFMA R0, R0, R12, R13 ;  /* 0x0000000c00007223 */ /* 0x001fc6000000000d */
[----:B------:R-:W-:Y:S02]  /*0210*/  FFMA R11, R4, R11, R4 ;  /* 0x0000000b040b7223 */ /* 0x000fe40000000004 */
[----:B------:R-:W0:Y:S02]  /*0220*/  FCHK P0, R0, R3 ;  /* 0x0000000300007302 */ /* 0x000e240000000000 */
[----:B------:R-:W-:-:S04]  /*0230*/  FFMA R4, R0, R11, RZ ;  /* 0x0000000b00047223 */ /* 0x000fc800000000ff */
[----:B------:R-:W-:-:S04]  /*0240*/  FFMA R8, -R3, R4, R0 ;  /* 0x0000000403087223 */ /* 0x000fc80000000100 */
[----:B------:R-:W-:Y:S01]  /*0250*/  FFMA R11, R11, R8, R4 ;  /* 0x000000080b0b7223 */ /* 0x000fe20000000004 */
[----:B0-----:R-:W-:Y:S06]  /*0260*/  @!P0 BRA `(.L_x_5) ;  /* 0x00000000000c8947 */ /* 0x001fec0003800000 */
[----:B------:R-:W-:-:S07]  /*0270*/  MOV R4, 0x290 ;  /* 0x0000029000047802 */ /* 0x000fce0000000f00 */
[----:B------:R-:W-:Y:S05]  /*0280*/  CALL.REL.NOINC `($__internal_0_$__cuda_sm3x_div_rn_noftz_f32_slowpath) ;  /* 0x0000000000247944 */ /* 0x000fea0003c00000 */
[----:B------:R-:W-:-:S07]  /*0290*/  IMAD.MOV.U32 R11, RZ, RZ, R0 ;  /* 0x000000ffff0b7224 */ /* 0x000fce00078e0000 */
.L_x_5:
[----:B------:R-:W-:Y:S05]  /*02a0*/  BSYNC.RECONVERGENT B0 ;  /* 0x0000000000007941 */ /* 0x000fea0003800200 */
.L_x_4:
[----:B------:R-:W0:Y:S01]  /*02b0*/  LDCU.64 UR6, c[0x0][0x3c0] ;  /* 0x00007800ff0677ac */ /* 0x000e220008000a00 */
[----:B------:R-:W1:Y:S01]  /*02c0*/  LDC.64 R6, c[0x0][0x3b8] ;  /* 0x0000ee00ff067b82 */ /* 0x000e620000000a00 */
[----:B0-----:R-:W-:-:S04]  /*02d0*/  VIADD R5, R5, UR6 ;  /* 0x0000000605057c36 */ /* 0x001fc80008000000 */
[----:B------:R-:W-:-:S04]  /*02e0*/  IMAD R3, R2, UR7, R5 ;  /* 0x0000000702037c24 */ /* 0x000fc8000f8e0205 */
[----:B-1----:R-:W-:-:S05]  /*02f0*/  IMAD.WIDE R2, R3, 0x4, R6 ;  /* 0x0000000403027825 */ /* 0x002fca00078e0206 */
[----:B------:R-:W-:Y:S01]  /*0300*/  STG.E desc[UR4][R2.64], R11 ;  /* 0x0000000b02007986 */ /* 0x000fe2000c101904 */
[----:B------:R-:W-:Y:S05]  /*0310*/  EXIT ;  /* 0x000000000000794d */ /* 0x000fea0003800000 */
        .weak           $__internal_0_$__cuda_sm3x_div_rn_noftz_f32_slowpath
        .type           $__internal_0_$__cuda_sm3x_div_rn_noftz_f32_slowpath,@function
        .size           $__internal_0_$__cuda_sm3x_div_rn_noftz_f32_slowpath,(.L_x_23 - $__internal_0_$__cuda_sm3x_div_rn_noftz_f32_slowpath)
$__internal_0_$__cuda_sm3x_div_rn_noftz_f32_slowpath:
[--C-:B------:R-:W-:Y:S01]  /*0320*/  SHF.R.U32.HI R7, RZ, 0x17, R3.reuse ;  /* 0x00000017ff077819 */ /* 0x100fe20000011603 */
[----:B------:R-:W-:Y:S01]  /*0330*/  BSSY.RECONVERGENT B1, `(.L_x_6) ;  /* 0x0000064000017945 */ /* 0x000fe20003800200 */
[--C-:B------:R-:W-:Y:S01]  /*0340*/  SHF.R.U32.HI R6, RZ, 0x17, R0.reuse ;  /* 0x00000017ff067819 */ /* 0x100fe20000011600 */
[----:B------:R-:W-:Y:S01]  /*0350*/  IMAD.MOV.U32 R8, RZ, RZ, R0 ;  /* 0x000000ffff087224 */ /* 0x000fe200078e0000 */
[----:B------:R-:W-:Y:S01]  /*0360*/  LOP3.LUT R7, R7, 0xff, RZ, 0xc0, !PT ;  /* 0x000000ff07077812 */ /* 0x000fe200078ec0ff */
[----:B------:R-:W-:Y:S01]  /*0370*/  IMAD.MOV.U32 R9, RZ, RZ, R3 ;  /* 0x000000ffff097224 */ /* 0x000fe200078e0003 */
[----:B------:R-:W-:-:S03]  /*0380*/  LOP3.LUT R6, R6, 0xff, RZ, 0xc0, !PT ;  /* 0x000000ff06067812 */ /* 0x000fc600078ec0ff */
[----:B------:R-:W-:Y:S02]  /*0390*/  VIADD R12, R7, 0xffffffff ;  /* 0xffffffff070c7836 */ /* 0x000fe40000000000 */
[----:B------:R-:W-:-:S03]  /*03a0*/  VIADD R11, R6, 0xffffffff ;  /* 0xffffffff060b7836 */ /* 0x000fc60000000000 */
[----:B------:R-:W-:-:S04]  /*03b0*/  ISETP.GT.U32.AND P0, PT, R12, 0xfd, PT ;  /* 0x000000fd0c00780c */ /* 0x000fc80003f04070 */
[----:B------:R-:W-:-:S13]  /*03c0*/  ISETP.GT.U32.OR P0, PT, R11, 0xfd, P0 ;  /* 0x000000fd0b00780c */ /* 0x000fda0000704470 */
[----:B------:R-:W-:Y:S01]  /*03d0*/  @!P0 IMAD.MOV.U32 R10, RZ, RZ, RZ ;  /* 0x000000ffff0a8224 */ /* 0x000fe200078e00ff */
[----:B------:R-:W-:Y:S06]  /*03e0*/  @!P0 BRA `(.L_x_7) ;  /* 0x00000000005c8947 */ /* 0x000fec0003800000 */
[----:B------:R-:W-:Y:S02]  /*03f0*/  FSETP.GTU.FTZ.AND P0, PT, |R0|, +INF , PT ;  /* 0x7f8000000000780b */ /* 0x000fe40003f1c200 */
[----:B------:R-:W-:-:S04]  /*0400*/  FSETP.GTU.FTZ.AND P1, PT, |R3|, +INF , PT ;  /* 0x7f8000000300780b */ /* 0x000fc80003f3c200 */
[----:B------:R-:W-:-:S13]  /*0410*/  PLOP3.LUT P0, PT, P0, P1, PT, 0xf8, 0x8f ;  /* 0x00000000008f781c */ /* 0x000fda0000703f70 */
[----:B------:R-:W-:Y:S05]  /*0420*/  @P0 BRA `(.L_x_8) ;  /* 0x00000004004c0947 */ /* 0x000fea0003800000 */
[----:B------:R-:W-:-:S13]  /*0430*/  LOP3.LUT P0, RZ, R9, 0x7fffffff, R8, 0xc8, !PT ;  /* 0x7fffffff09ff7812 */ /* 0x000fda000780c808 */
[----:B------:R-:W-:Y:S05]  /*0440*/  @!P0 BRA `(.L_x_9) ;  /* 0x00000004003c8947 */ /* 0x000fea0003800000 */
[C---:B------:R-:W-:Y:S02]  /*0450*/  FSETP.NEU.FTZ.AND P2, PT, |R0|.reuse, +INF , PT ;  /* 0x7f8000000000780b */ /* 0x040fe40003f5d200 */
[----:B------:R-:W-:Y:S02]  /*0460*/  FSETP.NEU.FTZ.AND P1, PT, |R3|, +INF , PT ;  /* 0x7f8000000300780b */ /* 0x000fe40003f3d200 */
[----:B------:R-:W-:-:S11]  /*0470*/  FSETP.NEU.FTZ.AND P0, PT, |R0|, +INF , PT ;  /* 0x7f8000000000780b */ /* 0x000fd60003f1d200 */
[----:B------:R-:W-:Y:S05]  /*0480*/  @!P1 BRA !P2, `(.L_x_9) ;  /* 0x00000004002c9947 */ /* 0x000fea0005000000 */
[----:B------:R-:W-:-:S04]  /*0490*/  LOP3.LUT P2, RZ, R8, 0x7fffffff, RZ, 0xc0, !PT ;  /* 0x7fffffff08ff7812 */ /* 0x000fc8000784c0ff */
[----:B------:R-:W-:-:S13]  /*04a0*/  PLOP3.LUT P1, PT, P1, P2, PT, 0x2f, 0xf2 ;  /* 0x0000000000f2781c */ /* 0x000fda0000f24577 */
[----:B------:R-:W-:Y:S05]  /*04b0*/  @P1 BRA `(.L_x_10) ;  /* 0x0000000400181947 */ /* 0x000fea0003800000 */
[----:B------:R-:W-:-:S04]  /*04c0*/  LOP3.LUT P1, RZ, R9, 0x7fffffff, RZ, 0xc0, !PT ;  /* 0x7fffffff09ff7812 */ /* 0x000fc8000782c0ff */
[----:B------:R-:W-:-:S13]  /*04d0*/  PLOP3.LUT P0, PT, P0, P1, PT, 0x2f, 0xf2 ;  /* 0x0000000000f2781c */ /* 0x000fda0000702577 */
[----:B------:R-:W-:Y:S05]  /*04e0*/  @P0 BRA `(.L_x_11) ;  /* 0x0000000400000947 */ /* 0x000fea0003800000 */
[----:B------:R-:W-:Y:S02]  /*04f0*/  ISETP.GE.AND P0, PT, R11, RZ, PT ;  /* 0x000000ff0b00720c */ /* 0x000fe40003f06270 */
[----:B------:R-:W-:-:S11]  /*0500*/  ISETP.GE.AND P1, PT, R12, RZ, PT ;  /* 0x000000ff0c00720c */ /* 0x000fd60003f26270 */
[----:B------:R-:W-:Y:S02]  /*0510*/  @P0 IMAD.MOV.U32 R10, RZ, RZ, RZ ;  /* 0x000000ffff0a0224 */ /* 0x000fe400078e00ff */
[----:B------:R-:W-:Y:S01]  /*0520*/  @!P0 FFMA R8, R0, 1.84467440737095516160e+19, RZ ;  /* 0x5f80000000088823 */ /* 0x000fe200000000ff */
[----:B------:R-:W-:Y:S02]  /*0530*/  @!P0 IMAD.MOV.U32 R10, RZ, RZ, -0x40 ;  /* 0xffffffc0ff0a8424 */ /* 0x000fe400078e00ff */
[----:B------:R-:W-:-:S03]  /*0540*/  @!P1 FFMA R9, R3, 1.84467440737095516160e+19, RZ ;  /* 0x5f80000003099823 */ /* 0x000fc600000000ff */
[----:B------:R-:W-:-:S07]  /*0550*/  @!P1 IADD3 R10, PT, PT, R10, 0x40, RZ ;  /* 0x000000400a0a9810 */ /* 0x000fce0007ffe0ff */
.L_x_7:
[----:B------:R-:W-:Y:S01]  /*0560*/  LEA R0, R7, 0xc0800000, 0x17 ;  /* 0xc080000007007811 */ /* 0x000fe200078eb8ff */
[----:B------:R-:W-:Y:S01]  /*0570*/  VIADD R6, R6, 0xffffff81 ;  /* 0xffffff8106067836 */ /* 0x000fe20000000000 */
[----:B------:R-:W-:Y:S03]  /*0580*/  BSSY.RECONVERGENT B2, `(.L_x_12) ;  /* 0x0000035000027945 */ /* 0x000fe60003800200 */
[----:B------:R-:W-:Y:S01]  /*0590*/  IMAD.IADD R9, R9, 0x1, -R0 ;  /* 0x0000000109097824 */ /* 0x000fe200078e0a00 */
[C---:B------:R-:W-:Y:S01]  /*05a0*/  IADD3 R7, PT, PT, R6.reuse, 0x7f, -R7 ;  /* 0x0000007f06077810 */ /* 0x040fe20007ffe807 */
[----:B------:R-:W-:Y:S02]  /*05b0*/  IMAD R0, R6, -0x800000, R8 ;  /* 0xff80000006007824 */ /* 0x000fe400078e0208 */
[----:B------:R-:W0:Y:S01]  /*05c0*/  MUFU.RCP R3, R9 ;  /* 0x0000000900037308 */ /* 0x000e220000001000 */
[----:B------:R-:W-:Y:S01]  /*05d0*/  FADD.FTZ R11, -R9, -RZ ;  /* 0x800000ff090b7221 */ /* 0x000fe20000010100 */
[----:B------:R-:W-:-:S03]  /*05e0*/  IMAD.IADD R7, R7, 0x1, R10 ;  /* 0x0000000107077824 */ /* 0x000fc600078e020a */
[----:B0-----:R-:W-:-:S04]  /*05f0*/  FFMA R12, R3, R11, 1 ;  /* 0x3f800000030c7423 */ /* 0x001fc8000000000b */
[----:B------:R-:W-:-:S04]  /*0600*/  FFMA R12, R3, R12, R3 ;  /* 0x0000000c030c7223 */ /* 0x000fc80000000003 */
[----:B------:R-:W-:-:S04]  /*0610*/  FFMA R3, R0, R12, RZ ;  /* 0x0000000c00037223 */ /* 0x000fc800000000ff */
[----:B------:R-:W-:-:S04]  /*0620*/  FFMA R8, R11, R3, R0 ;  /* 0x000000030b087223 */ /* 0x000fc80000000000 */
[----:B------:R-:W-:-:S04]  /*0630*/  FFMA R13, R12, R8, R3 ;  /* 0x000000080c0d7223 */ /* 0x000fc80000000003 */
[----:B------:R-:W-:-:S04]  /*0640*/  FFMA R8, R11, R13, R0 ;  /* 0x0000000d0b087223 */ /* 0x000fc80000000000 */
[----:B------:R-:W-:-:S05]  /*0650*/  FFMA R0, R12, R8, R13 ;  /* 0x000000080c007223 */ /* 0x000fca000000000d */
[----:B------:R-:W-:-:S04]  /*0660*/  SHF.R.U32.HI R3, RZ, 0x17, R0 ;  /* 0x00000017ff037819 */ /* 0x000fc80000011600 */
[----:B------:R-:W-:-:S05]  /*0670*/  LOP3.LUT R3, R3, 0xff, RZ, 0xc0, !PT ;  /* 0x000000ff03037812 */ /* 0x000fca00078ec0ff */
[----:B------:R-:W-:-:S04]  /*0680*/  IMAD.IADD R9, R3, 0x1, R7 ;  /* 0x0000000103097824 */ /* 0x000fc800078e0207 */
[----:B------:R-:W-:-:S05]  /*0690*/  VIADD R3, R9, 0xffffffff ;  /* 0xffffffff09037836 */ /* 0x000fca0000000000 */
[----:B------:R-:W-:-:S13]  /*06a0*/  ISETP.GE.U32.AND P0, PT, R3, 0xfe, PT ;  /* 0x000000fe0300780c */ /* 0x000fda0003f06070 */
[----:B------:R-:W-:Y:S05]  /*06b0*/  @!P0 BRA `(.L_x_13) ;  /* 0x0000000000808947 */ /* 0x000fea0003800000 */
[----:B------:R-:W-:-:S13]  /*06c0*/  ISETP.GT.AND P0, PT, R9, 0xfe, PT ;  /* 0x000000fe0900780c */ /* 0x000fda0003f04270 */
[----:B------:R-:W-:Y:S05]  /*06d0*/  @P0 BRA `(.L_x_14) ;  /* 0x00000000006c0947 */ /* 0x000fea0003800000 */
[----:B------:R-:W-:-:S13]  /*06e0*/  ISETP.GE.AND P0, PT, R9, 0x1, PT ;  /* 0x000000010900780c */ /* 0x000fda0003f06270 */
[----:B------:R-:W-:Y:S05]  /*06f0*/  @P0 BRA `(.L_x_15) ;  /* 0x0000000000740947 */ /* 0x000fea0003800000 */
[----:B------:R-:W-:Y:S02]  /*0700*/  ISETP.GE.AND P0, PT, R9, -0x18, PT ;  /* 0xffffffe80900780c */ /* 0x000fe40003f06270 */
[----:B------:R-:W-:-:S11]  /*0710*/  LOP3.LUT R0, R0, 0x80000000, RZ, 0xc0, !PT ;  /* 0x8000000000007812 */ /* 0x000fd600078ec0ff */
[----:B------:R-:W-:Y:S05]  /*0720*/  @!P0 BRA `(.L_x_15) ;  /* 0x0000000000688947 */ /* 0x000fea0003800000 */
[CCC-:B------:R-:W-:Y:S01]  /*0730*/  FFMA.RZ R3, R12.reuse, R8.reuse, R13.reuse ;  /* 0x000000080c037223 */ /* 0x1c0fe2000000c00d */
[CCC-:B------:R-:W-:Y:S01]  /*0740*/  FFMA.RM R6, R12.reuse, R8.reuse, R13.reuse ;  /* 0x000000080c067223 */ /* 0x1c0fe2000000400d */
[C---:B------:R-:W-:Y:S02]  /*0750*/  ISETP.NE.AND P2, PT, R9.reuse, RZ, PT ;  /* 0x000000ff0900720c */ /* 0x040fe40003f45270 */
[----:B------:R-:W-:Y:S02]  /*0760*/  ISETP.NE.AND P1, PT, R9, RZ, PT ;  /* 0x000000ff0900720c */ /* 0x000fe40003f25270 */
[----:B------:R-:W-:Y:S01]  /*0770*/  LOP3.LUT R7, R3, 0x7fffff, RZ, 0xc0, !PT ;  /* 0x007fffff03077812 */ /* 0x000fe200078ec0ff */
[----:B------:R-:W-:Y:S01]  /*0780*/  FFMA.RP R3, R12, R8, R13 ;  /* 0x000000080c037223 */ /* 0x000fe2000000800d */
[C---:B------:R-:W-:Y:S01]  /*0790*/  VIADD R8, R9.reuse, 0x20 ;  /* 0x0000002009087836 */ /* 0x040fe20000000000 */
[----:B------:R-:W-:Y:S02]  /*07a0*/  IADD3 R9, PT, PT, -R9, RZ, RZ ;  /* 0x000000ff09097210 */ /* 0x000fe40007ffe1ff */
[----:B------:R-:W-:-:S02]  /*07b0*/  LOP3.LUT R7, R7, 0x800000, RZ, 0xfc, !PT ;  /* 0x0080000007077812 */ /* 0x000fc400078efcff */
[----:B------:R-:W-:Y:S02]  /*07c0*/  FSETP.NEU.FTZ.AND P0, PT, R3, R6, PT ;  /* 0x000000060300720b */ /* 0x000fe40003f1d000 */
[----:B------:R-:W-:Y:S02]  /*07d0*/  SHF.L.U32 R8, R7, R8, RZ ;  /* 0x0000000807087219 */ /* 0x000fe400000006ff */
[----:B------:R-:W-:Y:S02]  /*07e0*/  SEL R6, R9, RZ, P2 ;  /* 0x000000ff09067207 */ /* 0x000fe40001000000 */
[----:B------:R-:W-:Y:S02]  /*07f0*/  ISETP.NE.AND P1, PT, R8, RZ, P1 ;  /* 0x000000ff0800720c */ /* 0x000fe40000f25270 */
[----:B------:R-:W-:Y:S02]  /*0800*/  SHF.R.U32.HI R6, RZ, R6, R7 ;  /* 0x00000006ff067219 */ /* 0x000fe40000011607 */
[----:B------:R-:W-:-:S02]  /*0810*/  PLOP3.LUT P0, PT, P0, P1, PT, 0xf8, 0x8f ;  /* 0x00000000008f781c */ /* 0x000fc40000703f70 */
[----:B------:R-:W-:Y:S02]  /*0820*/  SHF.R.U32.HI R8, RZ, 0x1, R6 ;  /* 0x00000001ff087819 */ /* 0x000fe40000011606 */
[----:B------:R-:W-:-:S04]  /*0830*/  SEL R3, RZ, 0x1, !P0 ;  /* 0x00000001ff037807 */ /* 0x000fc80004000000 */
[----:B------:R-:W-:-:S04]  /*0840*/  LOP3.LUT R3, R3, 0x1, R8, 0xf8, !PT ;  /* 0x0000000103037812 */ /* 0x000fc800078ef808 */
[----:B------:R-:W-:-:S05]  /*0850*/  LOP3.LUT R3, R3, R6, RZ, 0xc0, !PT ;  /* 0x0000000603037212 */ /* 0x000fca00078ec0ff */
[----:B------:R-:W-:-:S05]  /*0860*/  IMAD.IADD R3, R8, 0x1, R3 ;  /* 0x0000000108037824 */ /* 0x000fca00078e0203 */
[----:B------:R-:W-:Y:S01]  /*0870*/  LOP3.LUT R0, R3, R0, RZ, 0xfc, !PT ;  /* 0x0000000003007212 */ /* 0x000fe200078efcff */
[----:B------:R-:W-:Y:S06]  /*0880*/  BRA `(.L_x_15) ;  /* 0x0000000000107947 */ /* 0x000fec0003800000 */
.L_x_14:
[----:B------:R-:W-:-:S04]  /*0890*/  LOP3.LUT R0, R0, 0x80000000, RZ, 0xc0, !PT ;  /* 0x8000000000007812 */ /* 0x000fc800078ec0ff */
[----:B------:R-:W-:Y:S01]  /*08a0*/  LOP3.LUT R0, R0, 0x7f800000, RZ, 0xfc, !PT ;  /* 0x7f80000000007812 */ /* 0x000fe200078efcff */
[----:B------:R-:W-:Y:S06]  /*08b0*/  BRA `(.L_x_15) ;  /* 0x0000000000047947 */ /* 0x000fec0003800000 */
.L_x_13:
[----:B------:R-:W-:-:S07]  /*08c0*/  IMAD R0, R7, 0x800000, R0 ;  /* 0x0080000007007824 */ /* 0x000fce00078e0200 */
.L_x_15:
[----:B------:R-:W-:Y:S05]  /*08d0*/  BSYNC.RECONVERGENT B2 ;  /* 0x0000000000027941 */ /* 0x000fea0003800200 */
.L_x_12:
[----:B------:R-:W-:Y:S05]  /*08e0*/  BRA `(.L_x_16) ;  /* 0x0000000000207947 */ /* 0x000fea0003800000 */
.L_x_11:
[----:B------:R-:W-:-:S04]  /*08f0*/  LOP3.LUT R0, R9, 0x80000000, R8, 0x48, !PT ;  /* 0x8000000009007812 */ /* 0x000fc800078e4808 */
[----:B------:R-:W-:Y:S01]  /*0900*/  LOP3.LUT R0, R0, 0x7f800000, RZ, 0xfc, !PT ;  /* 0x7f80000000007812 */ /* 0x000fe200078efcff */
[----:B------:R-:W-:Y:S06]  /*0910*/  BRA `(.L_x_16) ;  /* 0x0000000000147947 */ /* 0x000fec0003800000 */
.L_x_10:
[----:B------:R-:W-:Y:S01]  /*0920*/  LOP3.LUT R0, R9, 0x80000000, R8, 0x48, !PT ;  /* 0x8000000009007812 */ /* 0x000fe200078e4808 */
[----:B------:R-:W-:Y:S06]  /*0930*/  BRA `(.L_x_16) ;  /* 0x00000000000c7947 */ /* 0x000fec0003800000 */
.L_x_9:
[----:B------:R-:W0:Y:S01]  /*0940*/  MUFU.RSQ R0, -QNAN ;  /* 0xffc0000000007908 */ /* 0x000e220000001400 */
[----:B------:R-:W-:Y:S05]  /*0950*/  BRA `(.L_x_16) ;  /* 0x0000000000047947 */ /* 0x000fea0003800000 */
.L_x_8:
[----:B------:R-:W-:-:S07]  /*0960*/  FADD.FTZ R0, R0, R3 ;  /* 0x0000000300007221 */ /* 0x000fce0000010000 */
.L_x_16:
[----:B------:R-:W-:Y:S05]  /*0970*/  BSYNC.RECONVERGENT B1 ;  /* 0x0000000000017941 */ /* 0x000fea0003800200 */
.L_x_6:
[----:B------:R-:W-:Y:S02]  /*0980*/  IMAD.MOV.U32 R6, RZ, RZ, R4 ;  /* 0x000000ffff067224 */ /* 0x000fe400078e0004 */
[----:B------:R-:W-:-:S04]  /*0990*/  IMAD.MOV.U32 R7, RZ, RZ, 0x0 ;  /* 0x00000000ff077424 */ /* 0x000fc800078e00ff */
[----:B0-----:R-:W-:Y:S05]  /*09a0*/  RET.REL.NODEC R6 `(ge_linear_frac) ;  /* 0xfffffff406947950 */ /* 0x001fea0003c3ffff */
.L_x_17:
        /* <DEDUP_REMOVED lines=13> */
.L_x_23:


//--------------------- .text.ge_abs              --------------------------
	.section	.text.ge_abs,"ax",@progbits
	.align	128
        .global         ge_abs
        .type           ge_abs,@function
        .size           ge_abs,(.L_x_29 - ge_abs)
        .other          ge_abs,@"STO_CUDA_ENTRY STV_DEFAULT"
ge_abs:
.text.ge_abs:
        /* <DEDUP_REMOVED lines=24> */
[----:B-1----:R-:W-:-:S04]  /*0180*/  IMAD.WIDE R4, R7, 0x4, R4 ;  /* 0x0000000407047825 */ /* 0x002fc800078e0204 */
[----:B--2---:R-:W-:-:S05]  /*0190*/  FADD R7, |R2|, -RZ ;  /* 0x800000ff02077221 */ /* 0x004fca0000000200 */
[----:B------:R-:W-:Y:S01]  /*01a0*/  STG.E desc[UR4][R4.64], R7 ;  /* 0x0000000704007986 */ /* 0x000fe2000c101904 */
[----:B------:R-:W-:Y:S05]  /*01b0*/  EXIT ;  /* 0x000000000000794d */ /* 0x000fea0003800000 */
.L_x_18:
        /* <DEDUP_REMOVED lines=12> */
.L_x_29:


//--------------------- .text.vector_ramp         --------------------------
	.section	.text.vector_ramp,"ax",@progbits
	.align	128
        .global         vector_ramp
        .type           vector_ramp,@function
        .size           vector_ramp,(.L_x_30 - vector_ramp)
        .other          vector_ramp,@"STO_CUDA_ENTRY STV_DEFAULT"
vector_ramp:
.text.vector_ramp:
[----:B------:R-:W-:Y:S01]  /*0000*/  LDC R1, c[0x0][0x37c] ;  /* 0x0000df00ff017b82 */ /* 0x000fe20000000800 */
[----:B------:R-:W0:Y:S07]  /*0010*/  S2R R3, SR_TID.X ;  /* 0x0000000000037919 */ /* 0x000e2e0000002100 */
[----:B------:R-:W0:Y:S01]  /*0020*/  S2UR UR4, SR_CTAID.X ;  /* 0x00000000000479c3 */ /* 0x000e220000002500 */
[----:B------:R-:W1:Y:S07]  /*0030*/  LDCU UR5, c[0x0][0x380] ;  /* 0x00007000ff0577ac */ /* 0x000e6e0008000800 */
[----:B------:R-:W0:Y:S02]  /*0040*/  LDC R0, c[0x0][0x360] ;  /* 0x0000d800ff007b82 */ /* 0x000e240000000800 */
[----:B0-----:R-:W-:-:S05]  /*0050*/  IMAD R0, R0, UR4, R3 ;  /* 0x0000000400007c24 */ /* 0x001fca000f8e0203 */
[----:B-1----:R-:W-:-:S13]  /*0060*/  ISETP.GE.AND P0, PT, R0, UR5, PT ;  /* 0x0000000500007c0c */ /* 0x002fda000bf06270 */
[----:B------:R-:W-:Y:S05]  /*0070*/  @P0 EXIT ;  /* 0x000000000000094d */ /* 0x000fea0003800000 */
[----:B------:R-:W0:Y:S01]  /*0080*/  LDC.64 R4, c[0x0][0x390] ;  /* 0x0000e400ff047b82 */ /* 0x000e220000000a00 */
[----:B------:R-:W1:Y:S07]  /*0090*/  LDCU.64 UR4, c[0x0][0x358] ;  /* 0x00006b00ff0477ac */ /* 0x000e6e0008000a00 */
[----:B------:R-:W2:Y:S08]  /*00a0*/  LDC.64 R2, c[0x0][0x388] ;  /* 0x0000e200ff027b82 */ /* 0x000eb00000000a00 */
[----:B------:R-:W3:Y:S01]  /*00b0*/  LDC.64 R6, c[0x0][0x3a0] ;  /* 0x0000e800ff067b82 */ /* 0x000ee20000000a00 */
[----:B0-----:R-:W-:-:S04]  /*00c0*/  IMAD R5, R0, R5, R4 ;  /* 0x0000000500057224 */ /* 0x001fc800078e0204 */
[----:B--2---:R-:W-:-:S03]  /*00d0*/  IMAD.WIDE R2, R5, 0x4, R2 ;  /* 0x0000000405027825 */ /* 0x004fc600078e0202 */
[----:B------:R-:W0:Y:S03]  /*00e0*/  LDC.64 R4, c[0x0][0x398] ;  /* 0x0000e600ff047b82 */ /* 0x000e260000000a00 */
[----:B-1----:R-:W2:Y:S01]  /*00f0*/  LDG.E R2, desc[UR4][R2.64] ;  /* 0x0000000402027981 */ /* 0x002ea2000c1e1900 */
[----:B---3--:R-:W-:-:S04]  /*0100*/  IMAD R7, R0, R7, R6 ;  /* 0x0000000700077224 */ /* 0x008fc800078e0206 */
[----:B0-----:R-:W-:Y:S01]  /*0110*/  IMAD.WIDE R4, R7, 0x4, R4 ;  /* 0x0000000407047825 */ /* 0x001fe200078e0204 */
[----:B--2---:R-:W-:-:S05]  /*0120*/  FMNMX R7, RZ, R2, !PT ;  /* 0x00000002ff077209 */ /* 0x004fca0007800000 */
[----:B------:R-:W-:Y:S01]  /*0130*/  STG.E desc[UR4][R4.64], R7 ;  /* 0x0000000704007986 */ /* 0x000fe2000c101904 */
[----:B------:R-:W-:Y:S05]  /*0140*/  EXIT ;  /* 0x000000000000794d */ /* 0x000fea0003800000 */
.L_x_19:
        /* <DEDUP_REMOVED lines=11> */
.L_x_30:


//--------------------- .text.vector_lmin         --------------------------
	.section	.text.vector_lmin,"ax",@progbits
	.align	128
        .global         vector_lmin
        .type           vector_lmin,@function
        .size           vector_lmin,(.L_x_31 - vector_lmin)
        .other          vector_lmin,@"STO_CUDA_ENTRY STV_DEFAULT"
vector_lmin:
.text.vector_lmin:
        /* <DEDUP_REMOVED lines=11> */
[----:B------:R-:W3:Y:S08]  /*00b0*/  LDC.64 R2, c[0x0][0x388] ;  /* 0x0000e200ff027b82 */ /* 0x000ef00000000a00 */
[----:B------:R-:W4:Y:S01]  /*00c0*/  LDC.64 R4, c[0x0][0x398] ;  /* 0x0000e600ff047b82 */ /* 0x000f220000000a00 */
[----:B0-----:R-:W-:-:S02]  /*00d0*/  IMAD R7, R0, R7, R6 ;  /* 0x0000000700077224 */ /* 0x001fc400078e0206 */
[----:B--2---:R-:W-:Y:S02]  /*00e0*/  IMAD R9, R0, R9, R8 ;  /* 0x0000000900097224 */ /* 0x004fe400078e0208 */
[----:B---3--:R-:W-:-:S03]  /*00f0*/  IMAD.WIDE R2, R7, 0x4, R2 ;  /* 0x0000000407027825 */ /* 0x008fc600078e0202 */
[----:B------:R-:W0:Y:S03]  /*0100*/  LDC.64 R6, c[0x0][0x3a8] ;  /* 0x0000ea00ff067b82 */ /* 0x000e260000000a00 */
[----:B-1----:R-:W2:Y:S01]  /*0110*/  LDG.E R2, desc[UR4][R2.64] ;  /* 0x0000000402027981 */ /* 0x002ea2000c1e1900 */
[----:B----4-:R-:W-:-:S04]  /*0120*/  IMAD.WIDE R4, R9, 0x4, R4 ;  /* 0x0000000409047825 */ /* 0x010fc800078e0204 */
[----:B------:R-:W1:Y:S02]  /*0130*/  LDC.64 R8, c[0x0][0x3b0] ;  /* 0x0000ec00ff087b82 */ /* 0x000e640000000a00 */
[----:B------:R-:W2:Y:S01]  /*0140*/  LDG.E R5, desc[UR4][R4.64] ;  /* 0x0000000404057981 */ /* 0x000ea2000c1e1900 */
[----:B-1----:R-:W-:-:S04]  /*0150*/  IMAD R9, R0, R9, R8 ;  /* 0x0000000900097224 */ /* 0x002fc800078e0208 */
[----:B0-----:R-:W-:Y:S01]  /*0160*/  IMAD.WIDE R6, R9, 0x4, R6 ;  /* 0x0000000409067825 */ /* 0x001fe200078e0206 */
[----:B--2---:R-:W-:-:S05]  /*0170*/  FMNMX R9, R2, R5, PT ;  /* 0x0000000502097209 */ /* 0x004fca0003800000 */
[----:B------:R-:W-:Y:S01]  /*0180*/  STG.E desc[UR4][R6.64], R9 ;  /* 0x0000000906007986 */ /* 0x000fe2000c101904 */
[----:B------:R-:W-:Y:S05]  /*0190*/  EXIT ;  /* 0x000000000000794d */ /* 0x000fea0003800000 */
.L_x_20:
        /* <DEDUP_REMOVED lines=14> */
.L_x_31:


//--------------------- .text.vector_lmax         --------------------------
	.section	.text.vector_lmax,"ax",@progbits
	.align	128
        .global         vector_lmax
        .type           vector_lmax,@function
        .size           vector_lmax,(.L_x_32 - vector_lmax)
        .other          vector_lmax,@"STO_CUDA_ENTRY STV_DEFAULT"
vector_lmax:
.text.vector_lmax:
        /* <DEDUP_REMOVED lines=23> */
[----:B--2---:R-:W-:-:S05]  /*0170*/  FMNMX R9, R2, R5, !PT ;  /* 0x0000000502097209 */ /* 0x004fca0007800000 */
[----:B------:R-:W-:Y:S01]  /*0180*/  STG.E desc[UR4][R6.64], R9 ;  /* 0x0000000906007986 */ /* 0x000fe2000c101904 */
[----:B------:R-:W-:Y:S05]  /*0190*/  EXIT ;  /* 0x000000000000794d */ /* 0x000fea0003800000 */
.L_x_21:
        /* <DEDUP_REMOVED lines=14> */
.L_x_32:


//--------------------- .text.vector_abs          --------------------------
	.section	.text.vector_abs,"ax",@progbits
	.align	128
        .global         vector_abs
        .type           vector_abs,@function
        .size           vector_abs,(.L_x_33 - vector_abs)
        .other          vector_abs,@"STO_CUDA_ENTRY STV_DEFAULT"
vector_abs:
.text.vector_abs:
        /* <DEDUP_REMOVED lines=17> */
[----:B0-----:R-:W-:-:S04]  /*0110*/  IMAD.WIDE R4, R7, 0x4, R4 ;  /* 0x0000000407047825 */ /* 0x001fc800078e0204 */
[----:B--2---:R-:W-:-:S05]  /*0120*/  FADD R7, |R2|, -RZ ;  /* 0x800000ff02077221 */ /* 0x004fca0000000200 */
[----:B------:R-:W-:Y:S01]  /*0130*/  STG.E desc[UR4][R4.64], R7 ;  /* 0x0000000704007986 */ /* 0x000fe2000c101904 */
[----:B------:R-:W-:Y:S05]  /*0140*/  EXIT ;  /* 0x000000000000794d */ /* 0x000fea0003800000 */
.L_x_22:
        /* <DEDUP_REMOVED lines=11> */
.L_x_33:


//--------------------- .nv.shared.reserved.0     --------------------------
	.section	.nv.shared.reserved.0,"aw",@nobits
	.weak		__nv_reservedSMEM_offset_0_alias
	.size		__nv_reservedSMEM_offset_0_alias, 0, 64
	.other		__nv_reservedSMEM_offset_0_alias,@"STO_CUDA_RESERVED_SHARED STV_DEFAULT"
__nv_reservedSMEM_offset_0_alias:
	.zero		0
	.zero		64


//--------------------- .nv.constant0.ge_relu     --------------------------
	.section	.nv.constant0.ge_relu,"a",@progbits
	.sectionflags	@""
	.align	4
.nv.constant0.ge_relu:
	.zero		952


//--------------------- .nv.constant0.ge_ramp     --------------------------
	.section	.nv.constant0.ge_ramp,"a",@progbits
	.sectionflags	@""
	.align	4
.nv.constant0.ge_ramp:
	.zero		936


//--------------------- .nv.constant0.ge_lmin     --------------------------
	.section	.nv.constant0.ge_lmin,"a",@progbits
	.sectionflags	@""
	.align	4
.nv.constant0.ge_lmin:
	.zero		952


//--------------------- .nv.constant0.ge_lmax     --------------------------
	.section	.nv.constant0.ge_lmax,"a",@progbits
	.sectionflags	@""
	.align	4
.nv.constant0.ge_lmax:
	.zero		952


//--------------------- .nv.constant0.ge_linear_frac --------------------------
	.section	.nv.constant0.ge_linear_frac,"a",@progbits
	.sectionflags	@""
	.align	4
.nv.constant0.ge_linear_frac:
	.zero		968


//--------------------- .nv.constant0.ge_abs      --------------------------
	.section	.nv.constant0.ge_abs,"a",@progbits
	.sectionflags	@""
	.align	4
.nv.constant0.ge_abs:
	.zero		936


//--------------------- .nv.constant0.vector_ramp --------------------------
	.section	.nv.constant0.vector_ramp,"a",@progbits
	.sectionflags	@""
	.align	4
.nv.constant0.vector_ramp:
	.zero		936


//--------------------- .nv.constant0.vector_lmin --------------------------
	.section	.nv.constant0.vector_lmin,"a",@progbits
	.sectionflags	@""
	.align	4
.nv.constant0.vector_lmin:
	.zero		952


//--------------------- .nv.constant0.vector_lmax --------------------------
	.section	.nv.constant0.vector_lmax,"a",@progbits
	.sectionflags	@""
	.align	4
.nv.constant0.vector_lmax:
	.zero		952


//--------------------- .nv.constant0.vector_abs  --------------------------
	.section	.nv.constant0.vector_abs,"a",@progbits
	.sectionflags	@""
	.align	4
.nv.constant0.vector_abs:
	.zero		936


//--------------------- SYMBOLS --------------------------

	.type		.nv.reservedSmem.offset0,@object
	.size		.nv.reservedSmem.offset0,0x4
